//
// Generated by NVIDIA NVVM Compiler
//
// Compiler Build ID: CL-36424714
// Cuda compilation tools, release 13.0, V13.0.88
// Based on NVVM 20.0.0
//

.version 9.0
.target sm_100
.address_size 64

	// .globl	_Z3memPKfPfiiii
// _ZZ3memPKfPfiiiiE6buffer has been demoted

.visible .entry _Z3memPKfPfiiii(
	.param .u64 .ptr .align 1 _Z3memPKfPfiiii_param_0,
	.param .u64 .ptr .align 1 _Z3memPKfPfiiii_param_1,
	.param .u32 _Z3memPKfPfiiii_param_2,
	.param .u32 _Z3memPKfPfiiii_param_3,
	.param .u32 _Z3memPKfPfiiii_param_4,
	.param .u32 _Z3memPKfPfiiii_param_5
)
{
	.local .align 16 .b8 	__local_depot0[1024];
	.reg .b64 	%SP;
	.reg .b64 	%SPL;
	.reg .pred 	%p<13>;
	.reg .b32 	%r<112>;
	.reg .b32 	%f<367>;
	.reg .b64 	%rd<144>;
	// demoted variable
	.shared .align 4 .b8 _ZZ3memPKfPfiiiiE6buffer[16384];
	mov.u64 	%SPL, __local_depot0;
	ld.param.u64 	%rd6, [_Z3memPKfPfiiii_param_0];
	ld.param.u64 	%rd7, [_Z3memPKfPfiiii_param_1];
	ld.param.u32 	%r22, [_Z3memPKfPfiiii_param_2];
	ld.param.u32 	%r23, [_Z3memPKfPfiiii_param_3];
	ld.param.u32 	%r24, [_Z3memPKfPfiiii_param_4];
	add.u64 	%rd1, %SPL, 0;
	mov.u32 	%r1, %ntid.y;
	mov.u32 	%r25, %ntid.x;
	mov.u32 	%r26, %nctaid.x;
	mul.lo.s32 	%r2, %r25, %r26;
	mov.u32 	%r27, %ctaid.x;
	mov.u32 	%r28, %tid.x;
	mad.lo.s32 	%r3, %r27, %r25, %r28;
	mov.u32 	%r29, %ctaid.y;
	mov.u32 	%r30, %tid.y;
	mad.lo.s32 	%r106, %r29, %r1, %r30;
	setp.ge.u32 	%p1, %r106, %r23;
	@%p1 bra 	$L__BB0_17;
	cvta.to.global.u64 	%rd2, %rd6;
	or.b32  	%r5, %r106, %r3;
	add.s32 	%r6, %r3, -1;
	mov.u32 	%r31, %nctaid.y;
	mul.lo.s32 	%r7, %r1, %r31;
	cvta.to.global.u64 	%rd3, %rd7;
$L__BB0_2:
	setp.ge.u32 	%p2, %r3, %r22;
	@%p2 bra 	$L__BB0_16;
	mul.lo.s32 	%r9, %r106, %r22;
	mov.b32 	%r107, 0;
	mov.u32 	%r108, %r3;
$L__BB0_4:
	setp.ne.s32 	%p3, %r5, 0;
	@%p3 bra 	$L__BB0_7;
	mov.b32 	%r109, 0;
$L__BB0_6:
	add.s32 	%r34, %r109, %r106;
	mad.lo.s32 	%r35, %r34, %r24, %r108;
	shl.b32 	%r36, %r109, 8;
	mov.u32 	%r37, _ZZ3memPKfPfiiiiE6buffer;
	add.s32 	%r38, %r37, %r36;
	mul.wide.u32 	%rd9, %r35, 4;
	add.s64 	%rd10, %rd2, %rd9;
	ld.global.f32 	%f1, [%rd10];
	st.shared.f32 	[%r38], %f1;
	add.s32 	%r39, %r35, 1;
	mul.wide.u32 	%rd11, %r39, 4;
	add.s64 	%rd12, %rd2, %rd11;
	ld.global.f32 	%f2, [%rd12];
	st.shared.f32 	[%r38+4], %f2;
	add.s32 	%r40, %r35, 2;
	mul.wide.u32 	%rd13, %r40, 4;
	add.s64 	%rd14, %rd2, %rd13;
	ld.global.f32 	%f3, [%rd14];
	st.shared.f32 	[%r38+8], %f3;
	add.s32 	%r41, %r35, 3;
	mul.wide.u32 	%rd15, %r41, 4;
	add.s64 	%rd16, %rd2, %rd15;
	ld.global.f32 	%f4, [%rd16];
	st.shared.f32 	[%r38+12], %f4;
	add.s32 	%r42, %r35, 4;
	mul.wide.u32 	%rd17, %r42, 4;
	add.s64 	%rd18, %rd2, %rd17;
	ld.global.f32 	%f5, [%rd18];
	st.shared.f32 	[%r38+16], %f5;
	add.s32 	%r43, %r35, 5;
	mul.wide.u32 	%rd19, %r43, 4;
	add.s64 	%rd20, %rd2, %rd19;
	ld.global.f32 	%f6, [%rd20];
	st.shared.f32 	[%r38+20], %f6;
	add.s32 	%r44, %r35, 6;
	mul.wide.u32 	%rd21, %r44, 4;
	add.s64 	%rd22, %rd2, %rd21;
	ld.global.f32 	%f7, [%rd22];
	st.shared.f32 	[%r38+24], %f7;
	add.s32 	%r45, %r35, 7;
	mul.wide.u32 	%rd23, %r45, 4;
	add.s64 	%rd24, %rd2, %rd23;
	ld.global.f32 	%f8, [%rd24];
	st.shared.f32 	[%r38+28], %f8;
	add.s32 	%r46, %r35, 8;
	mul.wide.u32 	%rd25, %r46, 4;
	add.s64 	%rd26, %rd2, %rd25;
	ld.global.f32 	%f9, [%rd26];
	st.shared.f32 	[%r38+32], %f9;
	add.s32 	%r47, %r35, 9;
	mul.wide.u32 	%rd27, %r47, 4;
	add.s64 	%rd28, %rd2, %rd27;
	ld.global.f32 	%f10, [%rd28];
	st.shared.f32 	[%r38+36], %f10;
	add.s32 	%r48, %r35, 10;
	mul.wide.u32 	%rd29, %r48, 4;
	add.s64 	%rd30, %rd2, %rd29;
	ld.global.f32 	%f11, [%rd30];
	st.shared.f32 	[%r38+40], %f11;
	add.s32 	%r49, %r35, 11;
	mul.wide.u32 	%rd31, %r49, 4;
	add.s64 	%rd32, %rd2, %rd31;
	ld.global.f32 	%f12, [%rd32];
	st.shared.f32 	[%r38+44], %f12;
	add.s32 	%r50, %r35, 12;
	mul.wide.u32 	%rd33, %r50, 4;
	add.s64 	%rd34, %rd2, %rd33;
	ld.global.f32 	%f13, [%rd34];
	st.shared.f32 	[%r38+48], %f13;
	add.s32 	%r51, %r35, 13;
	mul.wide.u32 	%rd35, %r51, 4;
	add.s64 	%rd36, %rd2, %rd35;
	ld.global.f32 	%f14, [%rd36];
	st.shared.f32 	[%r38+52], %f14;
	add.s32 	%r52, %r35, 14;
	mul.wide.u32 	%rd37, %r52, 4;
	add.s64 	%rd38, %rd2, %rd37;
	ld.global.f32 	%f15, [%rd38];
	st.shared.f32 	[%r38+56], %f15;
	add.s32 	%r53, %r35, 15;
	mul.wide.u32 	%rd39, %r53, 4;
	add.s64 	%rd40, %rd2, %rd39;
	ld.global.f32 	%f16, [%rd40];
	st.shared.f32 	[%r38+60], %f16;
	add.s32 	%r54, %r35, 16;
	mul.wide.u32 	%rd41, %r54, 4;
	add.s64 	%rd42, %rd2, %rd41;
	ld.global.f32 	%f17, [%rd42];
	st.shared.f32 	[%r38+64], %f17;
	add.s32 	%r55, %r35, 17;
	mul.wide.u32 	%rd43, %r55, 4;
	add.s64 	%rd44, %rd2, %rd43;
	ld.global.f32 	%f18, [%rd44];
	st.shared.f32 	[%r38+68], %f18;
	add.s32 	%r56, %r35, 18;
	mul.wide.u32 	%rd45, %r56, 4;
	add.s64 	%rd46, %rd2, %rd45;
	ld.global.f32 	%f19, [%rd46];
	st.shared.f32 	[%r38+72], %f19;
	add.s32 	%r57, %r35, 19;
	mul.wide.u32 	%rd47, %r57, 4;
	add.s64 	%rd48, %rd2, %rd47;
	ld.global.f32 	%f20, [%rd48];
	st.shared.f32 	[%r38+76], %f20;
	add.s32 	%r58, %r35, 20;
	mul.wide.u32 	%rd49, %r58, 4;
	add.s64 	%rd50, %rd2, %rd49;
	ld.global.f32 	%f21, [%rd50];
	st.shared.f32 	[%r38+80], %f21;
	add.s32 	%r59, %r35, 21;
	mul.wide.u32 	%rd51, %r59, 4;
	add.s64 	%rd52, %rd2, %rd51;
	ld.global.f32 	%f22, [%rd52];
	st.shared.f32 	[%r38+84], %f22;
	add.s32 	%r60, %r35, 22;
	mul.wide.u32 	%rd53, %r60, 4;
	add.s64 	%rd54, %rd2, %rd53;
	ld.global.f32 	%f23, [%rd54];
	st.shared.f32 	[%r38+88], %f23;
	add.s32 	%r61, %r35, 23;
	mul.wide.u32 	%rd55, %r61, 4;
	add.s64 	%rd56, %rd2, %rd55;
	ld.global.f32 	%f24, [%rd56];
	st.shared.f32 	[%r38+92], %f24;
	add.s32 	%r62, %r35, 24;
	mul.wide.u32 	%rd57, %r62, 4;
	add.s64 	%rd58, %rd2, %rd57;
	ld.global.f32 	%f25, [%rd58];
	st.shared.f32 	[%r38+96], %f25;
	add.s32 	%r63, %r35, 25;
	mul.wide.u32 	%rd59, %r63, 4;
	add.s64 	%rd60, %rd2, %rd59;
	ld.global.f32 	%f26, [%rd60];
	st.shared.f32 	[%r38+100], %f26;
	add.s32 	%r64, %r35, 26;
	mul.wide.u32 	%rd61, %r64, 4;
	add.s64 	%rd62, %rd2, %rd61;
	ld.global.f32 	%f27, [%rd62];
	st.shared.f32 	[%r38+104], %f27;
	add.s32 	%r65, %r35, 27;
	mul.wide.u32 	%rd63, %r65, 4;
	add.s64 	%rd64, %rd2, %rd63;
	ld.global.f32 	%f28, [%rd64];
	st.shared.f32 	[%r38+108], %f28;
	add.s32 	%r66, %r35, 28;
	mul.wide.u32 	%rd65, %r66, 4;
	add.s64 	%rd66, %rd2, %rd65;
	ld.global.f32 	%f29, [%rd66];
	st.shared.f32 	[%r38+112], %f29;
	add.s32 	%r67, %r35, 29;
	mul.wide.u32 	%rd67, %r67, 4;
	add.s64 	%rd68, %rd2, %rd67;
	ld.global.f32 	%f30, [%rd68];
	st.shared.f32 	[%r38+116], %f30;
	add.s32 	%r68, %r35, 30;
	mul.wide.u32 	%rd69, %r68, 4;
	add.s64 	%rd70, %rd2, %rd69;
	ld.global.f32 	%f31, [%rd70];
	st.shared.f32 	[%r38+120], %f31;
	add.s32 	%r69, %r35, 31;
	mul.wide.u32 	%rd71, %r69, 4;
	add.s64 	%rd72, %rd2, %rd71;
	ld.global.f32 	%f32, [%rd72];
	st.shared.f32 	[%r38+124], %f32;
	add.s32 	%r70, %r35, 32;
	mul.wide.u32 	%rd73, %r70, 4;
	add.s64 	%rd74, %rd2, %rd73;
	ld.global.f32 	%f33, [%rd74];
	st.shared.f32 	[%r38+128], %f33;
	add.s32 	%r71, %r35, 33;
	mul.wide.u32 	%rd75, %r71, 4;
	add.s64 	%rd76, %rd2, %rd75;
	ld.global.f32 	%f34, [%rd76];
	st.shared.f32 	[%r38+132], %f34;
	add.s32 	%r72, %r35, 34;
	mul.wide.u32 	%rd77, %r72, 4;
	add.s64 	%rd78, %rd2, %rd77;
	ld.global.f32 	%f35, [%rd78];
	st.shared.f32 	[%r38+136], %f35;
	add.s32 	%r73, %r35, 35;
	mul.wide.u32 	%rd79, %r73, 4;
	add.s64 	%rd80, %rd2, %rd79;
	ld.global.f32 	%f36, [%rd80];
	st.shared.f32 	[%r38+140], %f36;
	add.s32 	%r74, %r35, 36;
	mul.wide.u32 	%rd81, %r74, 4;
	add.s64 	%rd82, %rd2, %rd81;
	ld.global.f32 	%f37, [%rd82];
	st.shared.f32 	[%r38+144], %f37;
	add.s32 	%r75, %r35, 37;
	mul.wide.u32 	%rd83, %r75, 4;
	add.s64 	%rd84, %rd2, %rd83;
	ld.global.f32 	%f38, [%rd84];
	st.shared.f32 	[%r38+148], %f38;
	add.s32 	%r76, %r35, 38;
	mul.wide.u32 	%rd85, %r76, 4;
	add.s64 	%rd86, %rd2, %rd85;
	ld.global.f32 	%f39, [%rd86];
	st.shared.f32 	[%r38+152], %f39;
	add.s32 	%r77, %r35, 39;
	mul.wide.u32 	%rd87, %r77, 4;
	add.s64 	%rd88, %rd2, %rd87;
	ld.global.f32 	%f40, [%rd88];
	st.shared.f32 	[%r38+156], %f40;
	add.s32 	%r78, %r35, 40;
	mul.wide.u32 	%rd89, %r78, 4;
	add.s64 	%rd90, %rd2, %rd89;
	ld.global.f32 	%f41, [%rd90];
	st.shared.f32 	[%r38+160], %f41;
	add.s32 	%r79, %r35, 41;
	mul.wide.u32 	%rd91, %r79, 4;
	add.s64 	%rd92, %rd2, %rd91;
	ld.global.f32 	%f42, [%rd92];
	st.shared.f32 	[%r38+164], %f42;
	add.s32 	%r80, %r35, 42;
	mul.wide.u32 	%rd93, %r80, 4;
	add.s64 	%rd94, %rd2, %rd93;
	ld.global.f32 	%f43, [%rd94];
	st.shared.f32 	[%r38+168], %f43;
	add.s32 	%r81, %r35, 43;
	mul.wide.u32 	%rd95, %r81, 4;
	add.s64 	%rd96, %rd2, %rd95;
	ld.global.f32 	%f44, [%rd96];
	st.shared.f32 	[%r38+172], %f44;
	add.s32 	%r82, %r35, 44;
	mul.wide.u32 	%rd97, %r82, 4;
	add.s64 	%rd98, %rd2, %rd97;
	ld.global.f32 	%f45, [%rd98];
	st.shared.f32 	[%r38+176], %f45;
	add.s32 	%r83, %r35, 45;
	mul.wide.u32 	%rd99, %r83, 4;
	add.s64 	%rd100, %rd2, %rd99;
	ld.global.f32 	%f46, [%rd100];
	st.shared.f32 	[%r38+180], %f46;
	add.s32 	%r84, %r35, 46;
	mul.wide.u32 	%rd101, %r84, 4;
	add.s64 	%rd102, %rd2, %rd101;
	ld.global.f32 	%f47, [%rd102];
	st.shared.f32 	[%r38+184], %f47;
	add.s32 	%r85, %r35, 47;
	mul.wide.u32 	%rd103, %r85, 4;
	add.s64 	%rd104, %rd2, %rd103;
	ld.global.f32 	%f48, [%rd104];
	st.shared.f32 	[%r38+188], %f48;
	add.s32 	%r86, %r35, 48;
	mul.wide.u32 	%rd105, %r86, 4;
	add.s64 	%rd106, %rd2, %rd105;
	ld.global.f32 	%f49, [%rd106];
	st.shared.f32 	[%r38+192], %f49;
	add.s32 	%r87, %r35, 49;
	mul.wide.u32 	%rd107, %r87, 4;
	add.s64 	%rd108, %rd2, %rd107;
	ld.global.f32 	%f50, [%rd108];
	st.shared.f32 	[%r38+196], %f50;
	add.s32 	%r88, %r35, 50;
	mul.wide.u32 	%rd109, %r88, 4;
	add.s64 	%rd110, %rd2, %rd109;
	ld.global.f32 	%f51, [%rd110];
	st.shared.f32 	[%r38+200], %f51;
	add.s32 	%r89, %r35, 51;
	mul.wide.u32 	%rd111, %r89, 4;
	add.s64 	%rd112, %rd2, %rd111;
	ld.global.f32 	%f52, [%rd112];
	st.shared.f32 	[%r38+204], %f52;
	add.s32 	%r90, %r35, 52;
	mul.wide.u32 	%rd113, %r90, 4;
	add.s64 	%rd114, %rd2, %rd113;
	ld.global.f32 	%f53, [%rd114];
	st.shared.f32 	[%r38+208], %f53;
	add.s32 	%r91, %r35, 53;
	mul.wide.u32 	%rd115, %r91, 4;
	add.s64 	%rd116, %rd2, %rd115;
	ld.global.f32 	%f54, [%rd116];
	st.shared.f32 	[%r38+212], %f54;
	add.s32 	%r92, %r35, 54;
	mul.wide.u32 	%rd117, %r92, 4;
	add.s64 	%rd118, %rd2, %rd117;
	ld.global.f32 	%f55, [%rd118];
	st.shared.f32 	[%r38+216], %f55;
	add.s32 	%r93, %r35, 55;
	mul.wide.u32 	%rd119, %r93, 4;
	add.s64 	%rd120, %rd2, %rd119;
	ld.global.f32 	%f56, [%rd120];
	st.shared.f32 	[%r38+220], %f56;
	add.s32 	%r94, %r35, 56;
	mul.wide.u32 	%rd121, %r94, 4;
	add.s64 	%rd122, %rd2, %rd121;
	ld.global.f32 	%f57, [%rd122];
	st.shared.f32 	[%r38+224], %f57;
	add.s32 	%r95, %r35, 57;
	mul.wide.u32 	%rd123, %r95, 4;
	add.s64 	%rd124, %rd2, %rd123;
	ld.global.f32 	%f58, [%rd124];
	st.shared.f32 	[%r38+228], %f58;
	add.s32 	%r96, %r35, 58;
	mul.wide.u32 	%rd125, %r96, 4;
	add.s64 	%rd126, %rd2, %rd125;
	ld.global.f32 	%f59, [%rd126];
	st.shared.f32 	[%r38+232], %f59;
	add.s32 	%r97, %r35, 59;
	mul.wide.u32 	%rd127, %r97, 4;
	add.s64 	%rd128, %rd2, %rd127;
	ld.global.f32 	%f60, [%rd128];
	st.shared.f32 	[%r38+236], %f60;
	add.s32 	%r98, %r35, 60;
	mul.wide.u32 	%rd129, %r98, 4;
	add.s64 	%rd130, %rd2, %rd129;
	ld.global.f32 	%f61, [%rd130];
	st.shared.f32 	[%r38+240], %f61;
	add.s32 	%r99, %r35, 61;
	mul.wide.u32 	%rd131, %r99, 4;
	add.s64 	%rd132, %rd2, %rd131;
	ld.global.f32 	%f62, [%rd132];
	st.shared.f32 	[%r38+244], %f62;
	add.s32 	%r100, %r35, 62;
	mul.wide.u32 	%rd133, %r100, 4;
	add.s64 	%rd134, %rd2, %rd133;
	ld.global.f32 	%f63, [%rd134];
	st.shared.f32 	[%r38+248], %f63;
	add.s32 	%r101, %r35, 63;
	mul.wide.u32 	%rd135, %r101, 4;
	add.s64 	%rd136, %rd2, %rd135;
	ld.global.f32 	%f64, [%rd136];
	st.shared.f32 	[%r38+252], %f64;
	add.s32 	%r109, %r109, 1;
	setp.ne.s32 	%p4, %r109, 64;
	@%p4 bra 	$L__BB0_6;
$L__BB0_7:
	bar.sync 	0;
	ld.shared.f32 	%f65, [_ZZ3memPKfPfiiiiE6buffer];
	ld.shared.f32 	%f66, [_ZZ3memPKfPfiiiiE6buffer+4];
	ld.shared.f32 	%f67, [_ZZ3memPKfPfiiiiE6buffer+8];
	ld.shared.f32 	%f68, [_ZZ3memPKfPfiiiiE6buffer+12];
	st.local.v4.f32 	[%rd1], {%f65, %f66, %f67, %f68};
	ld.shared.f32 	%f69, [_ZZ3memPKfPfiiiiE6buffer+16];
	ld.shared.f32 	%f70, [_ZZ3memPKfPfiiiiE6buffer+20];
	ld.shared.f32 	%f71, [_ZZ3memPKfPfiiiiE6buffer+24];
	ld.shared.f32 	%f72, [_ZZ3memPKfPfiiiiE6buffer+28];
	st.local.v4.f32 	[%rd1+16], {%f69, %f70, %f71, %f72};
	ld.shared.f32 	%f73, [_ZZ3memPKfPfiiiiE6buffer+32];
	ld.shared.f32 	%f74, [_ZZ3memPKfPfiiiiE6buffer+36];
	ld.shared.f32 	%f75, [_ZZ3memPKfPfiiiiE6buffer+40];
	ld.shared.f32 	%f76, [_ZZ3memPKfPfiiiiE6buffer+44];
	st.local.v4.f32 	[%rd1+32], {%f73, %f74, %f75, %f76};
	ld.shared.f32 	%f77, [_ZZ3memPKfPfiiiiE6buffer+48];
	ld.shared.f32 	%f78, [_ZZ3memPKfPfiiiiE6buffer+52];
	ld.shared.f32 	%f79, [_ZZ3memPKfPfiiiiE6buffer+56];
	ld.shared.f32 	%f80, [_ZZ3memPKfPfiiiiE6buffer+60];
	st.local.v4.f32 	[%rd1+48], {%f77, %f78, %f79, %f80};
	ld.shared.f32 	%f81, [_ZZ3memPKfPfiiiiE6buffer+256];
	ld.shared.f32 	%f82, [_ZZ3memPKfPfiiiiE6buffer+260];
	ld.shared.f32 	%f83, [_ZZ3memPKfPfiiiiE6buffer+264];
	ld.shared.f32 	%f84, [_ZZ3memPKfPfiiiiE6buffer+268];
	st.local.v4.f32 	[%rd1+64], {%f81, %f82, %f83, %f84};
	ld.shared.f32 	%f85, [_ZZ3memPKfPfiiiiE6buffer+272];
	ld.shared.f32 	%f86, [_ZZ3memPKfPfiiiiE6buffer+276];
	ld.shared.f32 	%f87, [_ZZ3memPKfPfiiiiE6buffer+280];
	ld.shared.f32 	%f88, [_ZZ3memPKfPfiiiiE6buffer+284];
	st.local.v4.f32 	[%rd1+80], {%f85, %f86, %f87, %f88};
	ld.shared.f32 	%f89, [_ZZ3memPKfPfiiiiE6buffer+288];
	ld.shared.f32 	%f90, [_ZZ3memPKfPfiiiiE6buffer+292];
	ld.shared.f32 	%f91, [_ZZ3memPKfPfiiiiE6buffer+296];
	ld.shared.f32 	%f92, [_ZZ3memPKfPfiiiiE6buffer+300];
	st.local.v4.f32 	[%rd1+96], {%f89, %f90, %f91, %f92};
	ld.shared.f32 	%f93, [_ZZ3memPKfPfiiiiE6buffer+304];
	ld.shared.f32 	%f94, [_ZZ3memPKfPfiiiiE6buffer+308];
	ld.shared.f32 	%f95, [_ZZ3memPKfPfiiiiE6buffer+312];
	ld.shared.f32 	%f96, [_ZZ3memPKfPfiiiiE6buffer+316];
	st.local.v4.f32 	[%rd1+112], {%f93, %f94, %f95, %f96};
	ld.shared.f32 	%f97, [_ZZ3memPKfPfiiiiE6buffer+512];
	ld.shared.f32 	%f98, [_ZZ3memPKfPfiiiiE6buffer+516];
	ld.shared.f32 	%f99, [_ZZ3memPKfPfiiiiE6buffer+520];
	ld.shared.f32 	%f100, [_ZZ3memPKfPfiiiiE6buffer+524];
	st.local.v4.f32 	[%rd1+128], {%f97, %f98, %f99, %f100};
	ld.shared.f32 	%f101, [_ZZ3memPKfPfiiiiE6buffer+528];
	ld.shared.f32 	%f102, [_ZZ3memPKfPfiiiiE6buffer+532];
	ld.shared.f32 	%f103, [_ZZ3memPKfPfiiiiE6buffer+536];
	ld.shared.f32 	%f104, [_ZZ3memPKfPfiiiiE6buffer+540];
	st.local.v4.f32 	[%rd1+144], {%f101, %f102, %f103, %f104};
	ld.shared.f32 	%f105, [_ZZ3memPKfPfiiiiE6buffer+544];
	ld.shared.f32 	%f106, [_ZZ3memPKfPfiiiiE6buffer+548];
	ld.shared.f32 	%f107, [_ZZ3memPKfPfiiiiE6buffer+552];
	ld.shared.f32 	%f108, [_ZZ3memPKfPfiiiiE6buffer+556];
	st.local.v4.f32 	[%rd1+160], {%f105, %f106, %f107, %f108};
	ld.shared.f32 	%f109, [_ZZ3memPKfPfiiiiE6buffer+560];
	ld.shared.f32 	%f110, [_ZZ3memPKfPfiiiiE6buffer+564];
	ld.shared.f32 	%f111, [_ZZ3memPKfPfiiiiE6buffer+568];
	ld.shared.f32 	%f112, [_ZZ3memPKfPfiiiiE6buffer+572];
	st.local.v4.f32 	[%rd1+176], {%f109, %f110, %f111, %f112};
	ld.shared.f32 	%f113, [_ZZ3memPKfPfiiiiE6buffer+768];
	ld.shared.f32 	%f114, [_ZZ3memPKfPfiiiiE6buffer+772];
	ld.shared.f32 	%f115, [_ZZ3memPKfPfiiiiE6buffer+776];
	ld.shared.f32 	%f116, [_ZZ3memPKfPfiiiiE6buffer+780];
	st.local.v4.f32 	[%rd1+192], {%f113, %f114, %f115, %f116};
	ld.shared.f32 	%f117, [_ZZ3memPKfPfiiiiE6buffer+784];
	ld.shared.f32 	%f118, [_ZZ3memPKfPfiiiiE6buffer+788];
	ld.shared.f32 	%f119, [_ZZ3memPKfPfiiiiE6buffer+792];
	ld.shared.f32 	%f120, [_ZZ3memPKfPfiiiiE6buffer+796];
	st.local.v4.f32 	[%rd1+208], {%f117, %f118, %f119, %f120};
	ld.shared.f32 	%f121, [_ZZ3memPKfPfiiiiE6buffer+800];
	ld.shared.f32 	%f122, [_ZZ3memPKfPfiiiiE6buffer+804];
	ld.shared.f32 	%f123, [_ZZ3memPKfPfiiiiE6buffer+808];
	ld.shared.f32 	%f124, [_ZZ3memPKfPfiiiiE6buffer+812];
	st.local.v4.f32 	[%rd1+224], {%f121, %f122, %f123, %f124};
	ld.shared.f32 	%f125, [_ZZ3memPKfPfiiiiE6buffer+816];
	ld.shared.f32 	%f126, [_ZZ3memPKfPfiiiiE6buffer+820];
	ld.shared.f32 	%f127, [_ZZ3memPKfPfiiiiE6buffer+824];
	ld.shared.f32 	%f128, [_ZZ3memPKfPfiiiiE6buffer+828];
	st.local.v4.f32 	[%rd1+240], {%f125, %f126, %f127, %f128};
	ld.shared.f32 	%f129, [_ZZ3memPKfPfiiiiE6buffer+1024];
	ld.shared.f32 	%f130, [_ZZ3memPKfPfiiiiE6buffer+1028];
	ld.shared.f32 	%f131, [_ZZ3memPKfPfiiiiE6buffer+1032];
	ld.shared.f32 	%f132, [_ZZ3memPKfPfiiiiE6buffer+1036];
	st.local.v4.f32 	[%rd1+256], {%f129, %f130, %f131, %f132};
	ld.shared.f32 	%f133, [_ZZ3memPKfPfiiiiE6buffer+1040];
	ld.shared.f32 	%f134, [_ZZ3memPKfPfiiiiE6buffer+1044];
	ld.shared.f32 	%f135, [_ZZ3memPKfPfiiiiE6buffer+1048];
	ld.shared.f32 	%f136, [_ZZ3memPKfPfiiiiE6buffer+1052];
	st.local.v4.f32 	[%rd1+272], {%f133, %f134, %f135, %f136};
	ld.shared.f32 	%f137, [_ZZ3memPKfPfiiiiE6buffer+1056];
	ld.shared.f32 	%f138, [_ZZ3memPKfPfiiiiE6buffer+1060];
	ld.shared.f32 	%f139, [_ZZ3memPKfPfiiiiE6buffer+1064];
	ld.shared.f32 	%f140, [_ZZ3memPKfPfiiiiE6buffer+1068];
	st.local.v4.f32 	[%rd1+288], {%f137, %f138, %f139, %f140};
	ld.shared.f32 	%f141, [_ZZ3memPKfPfiiiiE6buffer+1072];
	ld.shared.f32 	%f142, [_ZZ3memPKfPfiiiiE6buffer+1076];
	ld.shared.f32 	%f143, [_ZZ3memPKfPfiiiiE6buffer+1080];
	ld.shared.f32 	%f144, [_ZZ3memPKfPfiiiiE6buffer+1084];
	st.local.v4.f32 	[%rd1+304], {%f141, %f142, %f143, %f144};
	ld.shared.f32 	%f145, [_ZZ3memPKfPfiiiiE6buffer+1280];
	ld.shared.f32 	%f146, [_ZZ3memPKfPfiiiiE6buffer+1284];
	ld.shared.f32 	%f147, [_ZZ3memPKfPfiiiiE6buffer+1288];
	ld.shared.f32 	%f148, [_ZZ3memPKfPfiiiiE6buffer+1292];
	st.local.v4.f32 	[%rd1+320], {%f145, %f146, %f147, %f148};
	ld.shared.f32 	%f149, [_ZZ3memPKfPfiiiiE6buffer+1296];
	ld.shared.f32 	%f150, [_ZZ3memPKfPfiiiiE6buffer+1300];
	ld.shared.f32 	%f151, [_ZZ3memPKfPfiiiiE6buffer+1304];
	ld.shared.f32 	%f152, [_ZZ3memPKfPfiiiiE6buffer+1308];
	st.local.v4.f32 	[%rd1+336], {%f149, %f150, %f151, %f152};
	ld.shared.f32 	%f153, [_ZZ3memPKfPfiiiiE6buffer+1312];
	ld.shared.f32 	%f154, [_ZZ3memPKfPfiiiiE6buffer+1316];
	ld.shared.f32 	%f155, [_ZZ3memPKfPfiiiiE6buffer+1320];
	ld.shared.f32 	%f156, [_ZZ3memPKfPfiiiiE6buffer+1324];
	st.local.v4.f32 	[%rd1+352], {%f153, %f154, %f155, %f156};
	ld.shared.f32 	%f157, [_ZZ3memPKfPfiiiiE6buffer+1328];
	ld.shared.f32 	%f158, [_ZZ3memPKfPfiiiiE6buffer+1332];
	ld.shared.f32 	%f159, [_ZZ3memPKfPfiiiiE6buffer+1336];
	ld.shared.f32 	%f160, [_ZZ3memPKfPfiiiiE6buffer+1340];
	st.local.v4.f32 	[%rd1+368], {%f157, %f158, %f159, %f160};
	ld.shared.f32 	%f161, [_ZZ3memPKfPfiiiiE6buffer+1536];
	ld.shared.f32 	%f162, [_ZZ3memPKfPfiiiiE6buffer+1540];
	ld.shared.f32 	%f163, [_ZZ3memPKfPfiiiiE6buffer+1544];
	ld.shared.f32 	%f164, [_ZZ3memPKfPfiiiiE6buffer+1548];
	st.local.v4.f32 	[%rd1+384], {%f161, %f162, %f163, %f164};
	ld.shared.f32 	%f165, [_ZZ3memPKfPfiiiiE6buffer+1552];
	ld.shared.f32 	%f166, [_ZZ3memPKfPfiiiiE6buffer+1556];
	ld.shared.f32 	%f167, [_ZZ3memPKfPfiiiiE6buffer+1560];
	ld.shared.f32 	%f168, [_ZZ3memPKfPfiiiiE6buffer+1564];
	st.local.v4.f32 	[%rd1+400], {%f165, %f166, %f167, %f168};
	ld.shared.f32 	%f169, [_ZZ3memPKfPfiiiiE6buffer+1568];
	ld.shared.f32 	%f170, [_ZZ3memPKfPfiiiiE6buffer+1572];
	ld.shared.f32 	%f171, [_ZZ3memPKfPfiiiiE6buffer+1576];
	ld.shared.f32 	%f172, [_ZZ3memPKfPfiiiiE6buffer+1580];
	st.local.v4.f32 	[%rd1+416], {%f169, %f170, %f171, %f172};
	ld.shared.f32 	%f173, [_ZZ3memPKfPfiiiiE6buffer+1584];
	ld.shared.f32 	%f174, [_ZZ3memPKfPfiiiiE6buffer+1588];
	ld.shared.f32 	%f175, [_ZZ3memPKfPfiiiiE6buffer+1592];
	ld.shared.f32 	%f176, [_ZZ3memPKfPfiiiiE6buffer+1596];
	st.local.v4.f32 	[%rd1+432], {%f173, %f174, %f175, %f176};
	ld.shared.f32 	%f177, [_ZZ3memPKfPfiiiiE6buffer+1792];
	ld.shared.f32 	%f178, [_ZZ3memPKfPfiiiiE6buffer+1796];
	ld.shared.f32 	%f179, [_ZZ3memPKfPfiiiiE6buffer+1800];
	ld.shared.f32 	%f180, [_ZZ3memPKfPfiiiiE6buffer+1804];
	st.local.v4.f32 	[%rd1+448], {%f177, %f178, %f179, %f180};
	ld.shared.f32 	%f181, [_ZZ3memPKfPfiiiiE6buffer+1808];
	ld.shared.f32 	%f182, [_ZZ3memPKfPfiiiiE6buffer+1812];
	ld.shared.f32 	%f183, [_ZZ3memPKfPfiiiiE6buffer+1816];
	ld.shared.f32 	%f184, [_ZZ3memPKfPfiiiiE6buffer+1820];
	st.local.v4.f32 	[%rd1+464], {%f181, %f182, %f183, %f184};
	ld.shared.f32 	%f185, [_ZZ3memPKfPfiiiiE6buffer+1824];
	ld.shared.f32 	%f186, [_ZZ3memPKfPfiiiiE6buffer+1828];
	ld.shared.f32 	%f187, [_ZZ3memPKfPfiiiiE6buffer+1832];
	ld.shared.f32 	%f188, [_ZZ3memPKfPfiiiiE6buffer+1836];
	st.local.v4.f32 	[%rd1+480], {%f185, %f186, %f187, %f188};
	ld.shared.f32 	%f189, [_ZZ3memPKfPfiiiiE6buffer+1840];
	ld.shared.f32 	%f190, [_ZZ3memPKfPfiiiiE6buffer+1844];
	ld.shared.f32 	%f191, [_ZZ3memPKfPfiiiiE6buffer+1848];
	ld.shared.f32 	%f192, [_ZZ3memPKfPfiiiiE6buffer+1852];
	st.local.v4.f32 	[%rd1+496], {%f189, %f190, %f191, %f192};
	ld.shared.f32 	%f193, [_ZZ3memPKfPfiiiiE6buffer+2048];
	ld.shared.f32 	%f194, [_ZZ3memPKfPfiiiiE6buffer+2052];
	ld.shared.f32 	%f195, [_ZZ3memPKfPfiiiiE6buffer+2056];
	ld.shared.f32 	%f196, [_ZZ3memPKfPfiiiiE6buffer+2060];
	st.local.v4.f32 	[%rd1+512], {%f193, %f194, %f195, %f196};
	ld.shared.f32 	%f197, [_ZZ3memPKfPfiiiiE6buffer+2064];
	ld.shared.f32 	%f198, [_ZZ3memPKfPfiiiiE6buffer+2068];
	ld.shared.f32 	%f199, [_ZZ3memPKfPfiiiiE6buffer+2072];
	ld.shared.f32 	%f200, [_ZZ3memPKfPfiiiiE6buffer+2076];
	st.local.v4.f32 	[%rd1+528], {%f197, %f198, %f199, %f200};
	ld.shared.f32 	%f201, [_ZZ3memPKfPfiiiiE6buffer+2080];
	ld.shared.f32 	%f202, [_ZZ3memPKfPfiiiiE6buffer+2084];
	ld.shared.f32 	%f203, [_ZZ3memPKfPfiiiiE6buffer+2088];
	ld.shared.f32 	%f204, [_ZZ3memPKfPfiiiiE6buffer+2092];
	st.local.v4.f32 	[%rd1+544], {%f201, %f202, %f203, %f204};
	ld.shared.f32 	%f205, [_ZZ3memPKfPfiiiiE6buffer+2096];
	ld.shared.f32 	%f206, [_ZZ3memPKfPfiiiiE6buffer+2100];
	ld.shared.f32 	%f207, [_ZZ3memPKfPfiiiiE6buffer+2104];
	ld.shared.f32 	%f208, [_ZZ3memPKfPfiiiiE6buffer+2108];
	st.local.v4.f32 	[%rd1+560], {%f205, %f206, %f207, %f208};
	ld.shared.f32 	%f209, [_ZZ3memPKfPfiiiiE6buffer+2304];
	ld.shared.f32 	%f210, [_ZZ3memPKfPfiiiiE6buffer+2308];
	ld.shared.f32 	%f211, [_ZZ3memPKfPfiiiiE6buffer+2312];
	ld.shared.f32 	%f212, [_ZZ3memPKfPfiiiiE6buffer+2316];
	st.local.v4.f32 	[%rd1+576], {%f209, %f210, %f211, %f212};
	ld.shared.f32 	%f213, [_ZZ3memPKfPfiiiiE6buffer+2320];
	ld.shared.f32 	%f214, [_ZZ3memPKfPfiiiiE6buffer+2324];
	ld.shared.f32 	%f215, [_ZZ3memPKfPfiiiiE6buffer+2328];
	ld.shared.f32 	%f216, [_ZZ3memPKfPfiiiiE6buffer+2332];
	st.local.v4.f32 	[%rd1+592], {%f213, %f214, %f215, %f216};
	ld.shared.f32 	%f217, [_ZZ3memPKfPfiiiiE6buffer+2336];
	ld.shared.f32 	%f218, [_ZZ3memPKfPfiiiiE6buffer+2340];
	ld.shared.f32 	%f219, [_ZZ3memPKfPfiiiiE6buffer+2344];
	ld.shared.f32 	%f220, [_ZZ3memPKfPfiiiiE6buffer+2348];
	st.local.v4.f32 	[%rd1+608], {%f217, %f218, %f219, %f220};
	ld.shared.f32 	%f221, [_ZZ3memPKfPfiiiiE6buffer+2352];
	ld.shared.f32 	%f222, [_ZZ3memPKfPfiiiiE6buffer+2356];
	ld.shared.f32 	%f223, [_ZZ3memPKfPfiiiiE6buffer+2360];
	ld.shared.f32 	%f224, [_ZZ3memPKfPfiiiiE6buffer+2364];
	st.local.v4.f32 	[%rd1+624], {%f221, %f222, %f223, %f224};
	ld.shared.f32 	%f225, [_ZZ3memPKfPfiiiiE6buffer+2560];
	ld.shared.f32 	%f226, [_ZZ3memPKfPfiiiiE6buffer+2564];
	ld.shared.f32 	%f227, [_ZZ3memPKfPfiiiiE6buffer+2568];
	ld.shared.f32 	%f228, [_ZZ3memPKfPfiiiiE6buffer+2572];
	st.local.v4.f32 	[%rd1+640], {%f225, %f226, %f227, %f228};
	ld.shared.f32 	%f229, [_ZZ3memPKfPfiiiiE6buffer+2576];
	ld.shared.f32 	%f230, [_ZZ3memPKfPfiiiiE6buffer+2580];
	ld.shared.f32 	%f231, [_ZZ3memPKfPfiiiiE6buffer+2584];
	ld.shared.f32 	%f232, [_ZZ3memPKfPfiiiiE6buffer+2588];
	st.local.v4.f32 	[%rd1+656], {%f229, %f230, %f231, %f232};
	ld.shared.f32 	%f233, [_ZZ3memPKfPfiiiiE6buffer+2592];
	ld.shared.f32 	%f234, [_ZZ3memPKfPfiiiiE6buffer+2596];
	ld.shared.f32 	%f235, [_ZZ3memPKfPfiiiiE6buffer+2600];
	ld.shared.f32 	%f236, [_ZZ3memPKfPfiiiiE6buffer+2604];
	st.local.v4.f32 	[%rd1+672], {%f233, %f234, %f235, %f236};
	ld.shared.f32 	%f237, [_ZZ3memPKfPfiiiiE6buffer+2608];
	ld.shared.f32 	%f238, [_ZZ3memPKfPfiiiiE6buffer+2612];
	ld.shared.f32 	%f239, [_ZZ3memPKfPfiiiiE6buffer+2616];
	ld.shared.f32 	%f240, [_ZZ3memPKfPfiiiiE6buffer+2620];
	st.local.v4.f32 	[%rd1+688], {%f237, %f238, %f239, %f240};
	ld.shared.f32 	%f241, [_ZZ3memPKfPfiiiiE6buffer+2816];
	ld.shared.f32 	%f242, [_ZZ3memPKfPfiiiiE6buffer+2820];
	ld.shared.f32 	%f243, [_ZZ3memPKfPfiiiiE6buffer+2824];
	ld.shared.f32 	%f244, [_ZZ3memPKfPfiiiiE6buffer+2828];
	st.local.v4.f32 	[%rd1+704], {%f241, %f242, %f243, %f244};
	ld.shared.f32 	%f245, [_ZZ3memPKfPfiiiiE6buffer+2832];
	ld.shared.f32 	%f246, [_ZZ3memPKfPfiiiiE6buffer+2836];
	ld.shared.f32 	%f247, [_ZZ3memPKfPfiiiiE6buffer+2840];
	ld.shared.f32 	%f248, [_ZZ3memPKfPfiiiiE6buffer+2844];
	st.local.v4.f32 	[%rd1+720], {%f245, %f246, %f247, %f248};
	ld.shared.f32 	%f249, [_ZZ3memPKfPfiiiiE6buffer+2848];
	ld.shared.f32 	%f250, [_ZZ3memPKfPfiiiiE6buffer+2852];
	ld.shared.f32 	%f251, [_ZZ3memPKfPfiiiiE6buffer+2856];
	ld.shared.f32 	%f252, [_ZZ3memPKfPfiiiiE6buffer+2860];
	st.local.v4.f32 	[%rd1+736], {%f249, %f250, %f251, %f252};
	ld.shared.f32 	%f253, [_ZZ3memPKfPfiiiiE6buffer+2864];
	ld.shared.f32 	%f254, [_ZZ3memPKfPfiiiiE6buffer+2868];
	ld.shared.f32 	%f255, [_ZZ3memPKfPfiiiiE6buffer+2872];
	ld.shared.f32 	%f256, [_ZZ3memPKfPfiiiiE6buffer+2876];
	st.local.v4.f32 	[%rd1+752], {%f253, %f254, %f255, %f256};
	ld.shared.f32 	%f257, [_ZZ3memPKfPfiiiiE6buffer+3072];
	ld.shared.f32 	%f258, [_ZZ3memPKfPfiiiiE6buffer+3076];
	ld.shared.f32 	%f259, [_ZZ3memPKfPfiiiiE6buffer+3080];
	ld.shared.f32 	%f260, [_ZZ3memPKfPfiiiiE6buffer+3084];
	st.local.v4.f32 	[%rd1+768], {%f257, %f258, %f259, %f260};
	ld.shared.f32 	%f261, [_ZZ3memPKfPfiiiiE6buffer+3088];
	ld.shared.f32 	%f262, [_ZZ3memPKfPfiiiiE6buffer+3092];
	ld.shared.f32 	%f263, [_ZZ3memPKfPfiiiiE6buffer+3096];
	ld.shared.f32 	%f264, [_ZZ3memPKfPfiiiiE6buffer+3100];
	st.local.v4.f32 	[%rd1+784], {%f261, %f262, %f263, %f264};
	ld.shared.f32 	%f265, [_ZZ3memPKfPfiiiiE6buffer+3104];
	ld.shared.f32 	%f266, [_ZZ3memPKfPfiiiiE6buffer+3108];
	ld.shared.f32 	%f267, [_ZZ3memPKfPfiiiiE6buffer+3112];
	ld.shared.f32 	%f268, [_ZZ3memPKfPfiiiiE6buffer+3116];
	st.local.v4.f32 	[%rd1+800], {%f265, %f266, %f267, %f268};
	ld.shared.f32 	%f269, [_ZZ3memPKfPfiiiiE6buffer+3120];
	ld.shared.f32 	%f270, [_ZZ3memPKfPfiiiiE6buffer+3124];
	ld.shared.f32 	%f271, [_ZZ3memPKfPfiiiiE6buffer+3128];
	ld.shared.f32 	%f272, [_ZZ3memPKfPfiiiiE6buffer+3132];
	st.local.v4.f32 	[%rd1+816], {%f269, %f270, %f271, %f272};
	ld.shared.f32 	%f273, [_ZZ3memPKfPfiiiiE6buffer+3328];
	ld.shared.f32 	%f274, [_ZZ3memPKfPfiiiiE6buffer+3332];
	ld.shared.f32 	%f275, [_ZZ3memPKfPfiiiiE6buffer+3336];
	ld.shared.f32 	%f276, [_ZZ3memPKfPfiiiiE6buffer+3340];
	st.local.v4.f32 	[%rd1+832], {%f273, %f274, %f275, %f276};
	ld.shared.f32 	%f277, [_ZZ3memPKfPfiiiiE6buffer+3344];
	ld.shared.f32 	%f278, [_ZZ3memPKfPfiiiiE6buffer+3348];
	ld.shared.f32 	%f279, [_ZZ3memPKfPfiiiiE6buffer+3352];
	ld.shared.f32 	%f280, [_ZZ3memPKfPfiiiiE6buffer+3356];
	st.local.v4.f32 	[%rd1+848], {%f277, %f278, %f279, %f280};
	ld.shared.f32 	%f281, [_ZZ3memPKfPfiiiiE6buffer+3360];
	ld.shared.f32 	%f282, [_ZZ3memPKfPfiiiiE6buffer+3364];
	ld.shared.f32 	%f283, [_ZZ3memPKfPfiiiiE6buffer+3368];
	ld.shared.f32 	%f284, [_ZZ3memPKfPfiiiiE6buffer+3372];
	st.local.v4.f32 	[%rd1+864], {%f281, %f282, %f283, %f284};
	ld.shared.f32 	%f285, [_ZZ3memPKfPfiiiiE6buffer+3376];
	ld.shared.f32 	%f286, [_ZZ3memPKfPfiiiiE6buffer+3380];
	ld.shared.f32 	%f287, [_ZZ3memPKfPfiiiiE6buffer+3384];
	ld.shared.f32 	%f288, [_ZZ3memPKfPfiiiiE6buffer+3388];
	st.local.v4.f32 	[%rd1+880], {%f285, %f286, %f287, %f288};
	ld.shared.f32 	%f289, [_ZZ3memPKfPfiiiiE6buffer+3584];
	ld.shared.f32 	%f290, [_ZZ3memPKfPfiiiiE6buffer+3588];
	ld.shared.f32 	%f291, [_ZZ3memPKfPfiiiiE6buffer+3592];
	ld.shared.f32 	%f292, [_ZZ3memPKfPfiiiiE6buffer+3596];
	st.local.v4.f32 	[%rd1+896], {%f289, %f290, %f291, %f292};
	ld.shared.f32 	%f293, [_ZZ3memPKfPfiiiiE6buffer+3600];
	ld.shared.f32 	%f294, [_ZZ3memPKfPfiiiiE6buffer+3604];
	ld.shared.f32 	%f295, [_ZZ3memPKfPfiiiiE6buffer+3608];
	ld.shared.f32 	%f296, [_ZZ3memPKfPfiiiiE6buffer+3612];
	st.local.v4.f32 	[%rd1+912], {%f293, %f294, %f295, %f296};
	ld.shared.f32 	%f297, [_ZZ3memPKfPfiiiiE6buffer+3616];
	ld.shared.f32 	%f298, [_ZZ3memPKfPfiiiiE6buffer+3620];
	ld.shared.f32 	%f299, [_ZZ3memPKfPfiiiiE6buffer+3624];
	ld.shared.f32 	%f300, [_ZZ3memPKfPfiiiiE6buffer+3628];
	st.local.v4.f32 	[%rd1+928], {%f297, %f298, %f299, %f300};
	ld.shared.f32 	%f301, [_ZZ3memPKfPfiiiiE6buffer+3632];
	ld.shared.f32 	%f302, [_ZZ3memPKfPfiiiiE6buffer+3636];
	ld.shared.f32 	%f303, [_ZZ3memPKfPfiiiiE6buffer+3640];
	ld.shared.f32 	%f304, [_ZZ3memPKfPfiiiiE6buffer+3644];
	st.local.v4.f32 	[%rd1+944], {%f301, %f302, %f303, %f304};
	ld.shared.f32 	%f305, [_ZZ3memPKfPfiiiiE6buffer+3840];
	ld.shared.f32 	%f306, [_ZZ3memPKfPfiiiiE6buffer+3844];
	ld.shared.f32 	%f307, [_ZZ3memPKfPfiiiiE6buffer+3848];
	ld.shared.f32 	%f308, [_ZZ3memPKfPfiiiiE6buffer+3852];
	st.local.v4.f32 	[%rd1+960], {%f305, %f306, %f307, %f308};
	ld.shared.f32 	%f309, [_ZZ3memPKfPfiiiiE6buffer+3856];
	ld.shared.f32 	%f310, [_ZZ3memPKfPfiiiiE6buffer+3860];
	ld.shared.f32 	%f311, [_ZZ3memPKfPfiiiiE6buffer+3864];
	ld.shared.f32 	%f312, [_ZZ3memPKfPfiiiiE6buffer+3868];
	st.local.v4.f32 	[%rd1+976], {%f309, %f310, %f311, %f312};
	ld.shared.f32 	%f313, [_ZZ3memPKfPfiiiiE6buffer+3872];
	ld.shared.f32 	%f314, [_ZZ3memPKfPfiiiiE6buffer+3876];
	ld.shared.f32 	%f315, [_ZZ3memPKfPfiiiiE6buffer+3880];
	ld.shared.f32 	%f316, [_ZZ3memPKfPfiiiiE6buffer+3884];
	st.local.v4.f32 	[%rd1+992], {%f313, %f314, %f315, %f316};
	ld.shared.f32 	%f317, [_ZZ3memPKfPfiiiiE6buffer+3888];
	ld.shared.f32 	%f318, [_ZZ3memPKfPfiiiiE6buffer+3892];
	ld.shared.f32 	%f319, [_ZZ3memPKfPfiiiiE6buffer+3896];
	ld.shared.f32 	%f320, [_ZZ3memPKfPfiiiiE6buffer+3900];
	st.local.v4.f32 	[%rd1+1008], {%f317, %f318, %f319, %f320};
	setp.eq.s32 	%p5, %r108, 0;
	@%p5 bra 	$L__BB0_15;
	and.b32  	%r14, %r108, 3;
	mad.lo.s32 	%r103, %r2, %r107, %r6;
	setp.lt.u32 	%p6, %r103, 3;
	mov.b32 	%r110, 0;
	@%p6 bra 	$L__BB0_11;
	and.b32  	%r110, %r108, -4;
	mov.b32 	%r111, 0;
$L__BB0_10:
	mul.wide.u32 	%rd137, %r111, 4;
	add.s64 	%rd138, %rd1, %rd137;
	ld.local.f32 	%f321, [%rd138];
	sub.s64 	%rd139, %rd1, %rd137;
	ld.local.f32 	%f322, [%rd139+1024];
	st.local.f32 	[%rd138], %f322;
	st.local.f32 	[%rd139+1024], %f321;
	ld.local.f32 	%f323, [%rd138+4];
	ld.local.f32 	%f324, [%rd139+1020];
	st.local.f32 	[%rd138+4], %f324;
	st.local.f32 	[%rd139+1020], %f323;
	ld.local.f32 	%f325, [%rd138+8];
	ld.local.f32 	%f326, [%rd139+1016];
	st.local.f32 	[%rd138+8], %f326;
	st.local.f32 	[%rd139+1016], %f325;
	ld.local.f32 	%f327, [%rd138+12];
	ld.local.f32 	%f328, [%rd139+1012];
	st.local.f32 	[%rd138+12], %f328;
	st.local.f32 	[%rd139+1012], %f327;
	add.s32 	%r111, %r111, 4;
	setp.eq.s32 	%p7, %r111, %r110;
	@%p7 bra 	$L__BB0_11;
	bra.uni 	$L__BB0_10;
$L__BB0_11:
	setp.eq.s32 	%p8, %r14, 0;
	@%p8 bra 	$L__BB0_15;
	mul.wide.u32 	%rd140, %r110, 4;
	add.s64 	%rd4, %rd1, %rd140;
	ld.local.f32 	%f329, [%rd4];
	mul.wide.s32 	%rd141, %r110, 4;
	sub.s64 	%rd5, %rd1, %rd141;
	ld.local.f32 	%f330, [%rd5+1024];
	st.local.f32 	[%rd4], %f330;
	st.local.f32 	[%rd5+1024], %f329;
	setp.eq.s32 	%p9, %r14, 1;
	@%p9 bra 	$L__BB0_15;
	ld.local.f32 	%f331, [%rd4+4];
	ld.local.f32 	%f332, [%rd5+1020];
	st.local.f32 	[%rd4+4], %f332;
	st.local.f32 	[%rd5+1020], %f331;
	setp.eq.s32 	%p10, %r14, 2;
	@%p10 bra 	$L__BB0_15;
	ld.local.f32 	%f333, [%rd4+8];
	ld.local.f32 	%f334, [%rd5+1016];
	st.local.f32 	[%rd4+8], %f334;
	st.local.f32 	[%rd5+1016], %f333;
$L__BB0_15:
	ld.local.v4.f32 	{%f335, %f336, %f337, %f338}, [%rd1];
	add.f32 	%f339, %f335, 0f00000000;
	add.f32 	%f340, %f339, %f336;
	add.f32 	%f341, %f340, %f337;
	add.f32 	%f342, %f341, %f338;
	ld.local.v4.f32 	{%f343, %f344, %f345, %f346}, [%rd1+16];
	add.f32 	%f347, %f342, %f343;
	add.f32 	%f348, %f347, %f344;
	add.f32 	%f349, %f348, %f345;
	add.f32 	%f350, %f349, %f346;
	ld.local.v4.f32 	{%f351, %f352, %f353, %f354}, [%rd1+32];
	add.f32 	%f355, %f350, %f351;
	add.f32 	%f356, %f355, %f352;
	add.f32 	%f357, %f356, %f353;
	add.f32 	%f358, %f357, %f354;
	ld.local.v4.f32 	{%f359, %f360, %f361, %f362}, [%rd1+48];
	add.f32 	%f363, %f358, %f359;
	add.f32 	%f364, %f363, %f360;
	add.f32 	%f365, %f364, %f361;
	add.f32 	%f366, %f365, %f362;
	add.s32 	%r105, %r108, %r9;
	mul.wide.u32 	%rd142, %r105, 4;
	add.s64 	%rd143, %rd3, %rd142;
	st.global.f32 	[%rd143], %f366;
	bar.sync 	0;
	add.s32 	%r108, %r108, %r2;
	setp.lt.u32 	%p11, %r108, %r22;
	add.s32 	%r107, %r107, 1;
	@%p11 bra 	$L__BB0_4;
$L__BB0_16:
	add.s32 	%r106, %r106, %r7;
	setp.lt.u32 	%p12, %r106, %r23;
	@%p12 bra 	$L__BB0_2;
$L__BB0_17:
	ret;

}


// ===== COMPILED SASS (sm_100) =====

	.target	sm_100

	.elftype	@"ET_EXEC"


//--------------------- .note.nv.tkinfo           --------------------------
	.section	.note.nv.tkinfo,"",@"SHT_NOTE"
	.sectionflags	@"SHF_NOTE_NV_TKINFO"
	.tkinfo
        /*0018*/ 	.word	0x00000002
        /*0030*/ 	.string	""
        /*0030*/ 	.string	"ptxas"
        /*0030*/ 	.string	"Cuda compilation tools, release 13.0, V13.0.88"
        /*0030*/ 	.string	"Build cuda_13.0.r13.0/compiler.36424714_0"
        /*0030*/ 	.string	"-arch sm_100 -m 64 "



//--------------------- .note.nv.cuinfo           --------------------------
	.section	.note.nv.cuinfo,"",@"SHT_NOTE"
	.sectionflags	@"SHF_NOTE_NV_CUINFO"
        /*0018*/ 	.short	0x0002
        /*001a*/ 	.short	0x0064
        /*001c*/ 	.short	0x0082
	.zero		2


//--------------------- .nv.info                  --------------------------
	.section	.nv.info,"",@"SHT_CUDA_INFO"
	.align	4


	//----- nvinfo : EIATTR_REGCOUNT
	.align		4
        /*0000*/ 	.byte	0x04, 0x2f
        /*0002*/ 	.short	(.L_1 - .L_0)
	.align		4
.L_0:
        /*0004*/ 	.word	index@(_Z3memPKfPfiiii)
        /*0008*/ 	.word	0x00000020


	//----- nvinfo : EIATTR_FRAME_SIZE
	.align		4
.L_1:
        /*000c*/ 	.byte	0x04, 0x11
        /*000e*/ 	.short	(.L_3 - .L_2)
	.align		4
.L_2:
        /*0010*/ 	.word	index@(_Z3memPKfPfiiii)
        /*0014*/ 	.word	0x00000400


	//----- nvinfo : EIATTR_MIN_STACK_SIZE
	.align		4
.L_3:
        /*0018*/ 	.byte	0x04, 0x12
        /*001a*/ 	.short	(.L_5 - .L_4)
	.align		4
.L_4:
        /*001c*/ 	.word	index@(_Z3memPKfPfiiii)
        /*0020*/ 	.word	0x00000400
.L_5:


//--------------------- .nv.compat                --------------------------
	.section	.nv.compat,"",@"SHT_CUDA_COMPAT_INFO"
	.align	4
        /*0000*/ 	.byte	0x02, 0x09, 0x00, 0x00, 0x02, 0x02, 0x01, 0x00, 0x02, 0x05, 0x05, 0x00, 0x03, 0x07, 0x01, 0x01
        /*0010*/ 	.byte	0x02, 0x03, 0x00, 0x00, 0x02, 0x06, 0x01, 0x00, 0x04, 0x0b, 0x08, 0x00, 0x09, 0x00, 0x00, 0x00
        /*0020*/ 	.byte	0x00, 0x00, 0x00, 0x00


//--------------------- .nv.info._Z3memPKfPfiiii  --------------------------
	.section	.nv.info._Z3memPKfPfiiii,"",@"SHT_CUDA_INFO"
	.sectionflags	@""
	.align	4


	//----- nvinfo : EIATTR_CUDA_API_VERSION
	.align		4
        /*0000*/ 	.byte	0x04, 0x37
        /*0002*/ 	.short	(.L_7 - .L_6)
.L_6:
        /*0004*/ 	.word	0x00000082


	//----- nvinfo : EIATTR_KPARAM_INFO
	.align		4
.L_7:
        /*0008*/ 	.byte	0x04, 0x17
        /*000a*/ 	.short	(.L_9 - .L_8)
.L_8:
        /*000c*/ 	.word	0x00000000
        /*0010*/ 	.short	0x0005
        /*0012*/ 	.short	0x001c
        /*0014*/ 	.byte	0x00, 0xf0, 0x11, 0x00


	//----- nvinfo : EIATTR_KPARAM_INFO
	.align		4
.L_9:
        /*0018*/ 	.byte	0x04, 0x17
        /*001a*/ 	.short	(.L_11 - .L_10)
.L_10:
        /*001c*/ 	.word	0x00000000
        /*0020*/ 	.short	0x0004
        /*0022*/ 	.short	0x0018
        /*0024*/ 	.byte	0x00, 0xf0, 0x11, 0x00


	//----- nvinfo : EIATTR_KPARAM_INFO
	.align		4
.L_11:
        /*0028*/ 	.byte	0x04, 0x17
        /*002a*/ 	.short	(.L_13 - .L_12)
.L_12:
        /*002c*/ 	.word	0x00000000
        /*0030*/ 	.short	0x0003
        /*0032*/ 	.short	0x0014
        /*0034*/ 	.byte	0x00, 0xf0, 0x11, 0x00


	//----- nvinfo : EIATTR_KPARAM_INFO
	.align		4
.L_13:
        /*0038*/ 	.byte	0x04, 0x17
        /*003a*/ 	.short	(.L_15 - .L_14)
.L_14:
        /*003c*/ 	.word	0x00000000
        /*0040*/ 	.short	0x0002
        /*0042*/ 	.short	0x0010
        /*0044*/ 	.byte	0x00, 0xf0, 0x11, 0x00


	//----- nvinfo : EIATTR_KPARAM_INFO
	.align		4
.L_15:
        /*0048*/ 	.byte	0x04, 0x17
        /*004a*/ 	.short	(.L_17 - .L_16)
.L_16:
        /*004c*/ 	.word	0x00000000
        /*0050*/ 	.short	0x0001
        /*0052*/ 	.short	0x0008
        /*0054*/ 	.byte	0x00, 0xf5, 0x21, 0x00


	//----- nvinfo : EIATTR_KPARAM_INFO
	.align		4
.L_17:
        /*0058*/ 	.byte	0x04, 0x17
        /*005a*/ 	.short	(.L_19 - .L_18)
.L_18:
        /*005c*/ 	.word	0x00000000
        /*0060*/ 	.short	0x0000
        /*0062*/ 	.short	0x0000
        /*0064*/ 	.byte	0x00, 0xf5, 0x21, 0x00


	//----- nvinfo : EIATTR_SPARSE_MMA_MASK
	.align		4
.L_19:
        /*0068*/ 	.byte	0x03, 0x50
        /*006a*/ 	.short	0x0000


	//----- nvinfo : EIATTR_MAXREG_COUNT
	.align		4
        /*006c*/ 	.byte	0x03, 0x1b
        /*006e*/ 	.short	0x00ff


	//----- nvinfo : EIATTR_NUM_BARRIERS
	.align		4
        /*0070*/ 	.byte	0x02, 0x4c
        /*0072*/ 	.byte	0x01
	.zero		1


	//----- nvinfo : EIATTR_MERCURY_ISA_VERSION
	.align		4
        /*0074*/ 	.byte	0x03, 0x5f
        /*0076*/ 	.short	0x0101


	//----- nvinfo : EIATTR_VRC_CTA_INIT_COUNT
	.align		4
        /*0078*/ 	.byte	0x02, 0x4a
	.zero		1
	.zero		1


	//----- nvinfo : EIATTR_EXIT_INSTR_OFFSETS
	.align		4
        /*007c*/ 	.byte	0x04, 0x1c
        /*007e*/ 	.short	(.L_21 - .L_20)


	//   ....[0]....
.L_20:
        /*0080*/ 	.word	0x000000e0


	//   ....[1]....
        /*0084*/ 	.word	0x00001d20


	//----- nvinfo : EIATTR_CRS_STACK_SIZE
	.align		4
.L_21:
        /*0088*/ 	.byte	0x04, 0x1e
        /*008a*/ 	.short	(.L_23 - .L_22)
.L_22:
        /*008c*/ 	.word	0x00000000


	//----- nvinfo : EIATTR_CBANK_PARAM_SIZE
	.align		4
.L_23:
        /*0090*/ 	.byte	0x03, 0x19
        /*0092*/ 	.short	0x0020


	//----- nvinfo : EIATTR_PARAM_CBANK
	.align		4
        /*0094*/ 	.byte	0x04, 0x0a
        /*0096*/ 	.short	(.L_25 - .L_24)
	.align		4
.L_24:
        /*0098*/ 	.word	index@(.nv.constant0._Z3memPKfPfiiii)
        /*009c*/ 	.short	0x0380
        /*009e*/ 	.short	0x0020


	//----- nvinfo : EIATTR_SW_WAR
	.align		4
.L_25:
        /*00a0*/ 	.byte	0x04, 0x36
        /*00a2*/ 	.short	(.L_27 - .L_26)
.L_26:
        /*00a4*/ 	.word	0x00000008
.L_27:


//--------------------- .nv.callgraph             --------------------------
	.section	.nv.callgraph,"",@"SHT_CUDA_CALLGRAPH"
	.align	4
	.sectionentsize	8
	.align		4
        /*0000*/ 	.word	0x00000000
	.align		4
        /*0004*/ 	.word	0xffffffff
	.align		4
        /*0008*/ 	.word	0x00000000
	.align		4
        /*000c*/ 	.word	0xfffffffe
	.align		4
        /*0010*/ 	.word	0x00000000
	.align		4
        /*0014*/ 	.word	0xfffffffd
	.align		4
        /*0018*/ 	.word	0x00000000
	.align		4
        /*001c*/ 	.word	0xfffffffc


//--------------------- .text._Z3memPKfPfiiii     --------------------------
	.section	.text._Z3memPKfPfiiii,"ax",@progbits
	.align	128
        .global         _Z3memPKfPfiiii
        .type           _Z3memPKfPfiiii,@function
        .size           _Z3memPKfPfiiii,(.L_x_11 - _Z3memPKfPfiiii)
        .other          _Z3memPKfPfiiii,@"STO_CUDA_ENTRY STV_DEFAULT"
_Z3memPKfPfiiii:
.text._Z3memPKfPfiiii:
[----:B------:R-:W0:Y:S01]  /*0000*/  LDC R1, c[0x0][0x37c] ;  /* 0x0000df00ff017b82 */ /* 0x000e220000000800 */
[----:B------:R-:W1:Y:S01]  /*0010*/  S2R R24, SR_CTAID.Y ;  /* 0x0000000000187919 */ /* 0x000e620000002600 */
[----:B------:R-:W1:Y:S01]  /*0020*/  LDCU UR5, c[0x0][0x364] ;  /* 0x00006c80ff0577ac */ /* 0x000e620008000800 */
[----:B0-----:R-:W-:Y:S01]  /*0030*/  IADD3 R1, PT, PT, R1, -0x400, RZ ;  /* 0xfffffc0001017810 */ /* 0x001fe20007ffe0ff */
[----:B------:R-:W1:Y:S01]  /*0040*/  S2R R3, SR_TID.Y ;  /* 0x0000000000037919 */ /* 0x000e620000002200 */
[----:B------:R-:W0:Y:S01]  /*0050*/  LDCU UR7, c[0x0][0x394] ;  /* 0x00007280ff0777ac */ /* 0x000e220008000800 */
[----:B------:R-:W2:Y:S01]  /*0060*/  S2R R25, SR_CTAID.X ;  /* 0x0000000000197919 */ /* 0x000ea20000002500 */
[----:B------:R-:W2:Y:S01]  /*0070*/  LDCU UR4, c[0x0][0x360] ;  /* 0x00006c00ff0477ac */ /* 0x000ea20008000800 */
[----:B------:R-:W2:Y:S01]  /*0080*/  S2R R0, SR_TID.X ;  /* 0x0000000000007919 */ /* 0x000ea20000002100 */
[----:B------:R-:W3:Y:S01]  /*0090*/  LDCU UR6, c[0x0][0x370] ;  /* 0x00006e00ff0677ac */ /* 0x000ee20008000800 */
[----:B-1----:R-:W-:-:S05]  /*00a0*/  IMAD R24, R24, UR5, R3 ;  /* 0x0000000518187c24 */ /* 0x002fca000f8e0203 */
[----:B0-----:R-:W-:Y:S01]  /*00b0*/  ISETP.GE.U32.AND P0, PT, R24, UR7, PT ;  /* 0x0000000718007c0c */ /* 0x001fe2000bf06070 */
[----:B--2---:R-:W-:Y:S01]  /*00c0*/  IMAD R25, R25, UR4, R0 ;  /* 0x0000000419197c24 */ /* 0x004fe2000f8e0200 */
[----:B---3--:R-:W-:-:S11]  /*00d0*/  UIMAD UR4, UR4, UR6, URZ ;  /* 0x00000006040472a4 */ /* 0x008fd6000f8e02ff */
[----:B------:R-:W-:Y:S05]  /*00e0*/  @P0 EXIT ;  /* 0x000000000000094d */ /* 0x000fea0003800000 */
[----:B------:R-:W0:Y:S01]  /*00f0*/  LDCU UR6, c[0x0][0x374] ;  /* 0x00006e80ff0677ac */ /* 0x000e220008000800 */
[----:B------:R-:W-:Y:S02]  /*0100*/  LOP3.LUT P0, RZ, R24, R25, RZ, 0xfc, !PT ;  /* 0x0000001918ff7212 */ /* 0x000fe4000780fcff */
[----:B------:R-:W-:Y:S01]  /*0110*/  IADD3 R3, PT, PT, R25, -0x1, RZ ;  /* 0xffffffff19037810 */ /* 0x000fe20007ffe0ff */
[----:B------:R-:W1:Y:S01]  /*0120*/  LDCU.64 UR8, c[0x0][0x358] ;  /* 0x00006b00ff0877ac */ /* 0x000e620008000a00 */
[----:B------:R-:W2:Y:S01]  /*0130*/  LDCU UR10, c[0x0][0x398] ;  /* 0x00007300ff0a77ac */ /* 0x000ea20008000800 */
[----:B0-----:R-:W-:-:S12]  /*0140*/  UIMAD UR5, UR5, UR6, URZ ;  /* 0x00000006050572a4 */ /* 0x001fd8000f8e02ff */
.L_x_9:
[----:B0-----:R-:W0:Y:S02]  /*0150*/  LDCU UR6, c[0x0][0x390] ;  /* 0x00007200ff0677ac */ /* 0x001e240008000800 */
[----:B0-----:R-:W-:-:S13]  /*0160*/  ISETP.GE.U32.AND P1, PT, R25, UR6, PT ;  /* 0x0000000619007c0c */ /* 0x001fda000bf26070 */
[----:B------:R-:W-:Y:S05]  /*0170*/  @P1 BRA `(.L_x_0) ;  /* 0x0000001800d81947 */ /* 0x000fea0003800000 */
[----:B------:R-:W-:Y:S01]  /*0180*/  HFMA2 R2, -RZ, RZ, 0, 0 ;  /* 0x00000000ff027431 */ /* 0x000fe200000001ff */
[----:B------:R-:W-:-:S07]  /*0190*/  MOV R0, R25 ;  /* 0x0000001900007202 */ /* 0x000fce0000000f00 */
.L_x_8:
[----:B0-----:R-:W-:Y:S05]  /*01a0*/  @P0 BRA `(.L_x_1) ;  /* 0x0000000c00680947 */ /* 0x001fea0003800000 */
[----:B------:R-:W-:-:S07]  /*01b0*/  HFMA2 R21, -RZ, RZ, 0, 0 ;  /* 0x00000000ff157431 */ /* 0x000fce00000001ff */
.L_x_2:
[----:B0-----:R-:W0:Y:S01]  /*01c0*/  LDC.64 R18, c[0x0][0x380] ;  /* 0x0000e000ff127b82 */ /* 0x001e220000000a00 */
[----:B------:R-:W-:-:S05]  /*01d0*/  IADD3 R17, PT, PT, R21, R24, RZ ;  /* 0x0000001815117210 */ /* 0x000fca0007ffe0ff */
[----:B--2---:R-:W-:-:S05]  /*01e0*/  IMAD R17, R17, UR10, R0 ;  /* 0x0000000a11117c24 */ /* 0x004fca000f8e0200 */
[C---:B------:R-:W-:Y:S02]  /*01f0*/  IADD3 R13, PT, PT, R17.reuse, 0x2, RZ ;  /* 0x00000002110d7810 */ /* 0x040fe40007ffe0ff */
[C---:B------:R-:W-:Y:S02]  /*0200*/  IADD3 R9, PT, PT, R17.reuse, 0x4, RZ ;  /* 0x0000000411097810 */ /* 0x040fe40007ffe0ff */
[C---:B------:R-:W-:Y:S02]  /*0210*/  IADD3 R27, PT, PT, R17.reuse, 0x1, RZ ;  /* 0x00000001111b7810 */ /* 0x040fe40007ffe0ff */
[C---:B------:R-:W-:Y:S02]  /*0220*/  IADD3 R23, PT, PT, R17.reuse, 0x5, RZ ;  /* 0x0000000511177810 */ /* 0x040fe40007ffe0ff */
[C---:B------:R-:W-:Y:S01]  /*0230*/  IADD3 R15, PT, PT, R17.reuse, 0x3, RZ ;  /* 0x00000003110f7810 */ /* 0x040fe20007ffe0ff */
[C---:B0-----:R-:W-:Y:S01]  /*0240*/  IMAD.WIDE.U32 R10, R17.reuse, 0x4, R18 ;  /* 0x00000004110a7825 */ /* 0x041fe200078e0012 */
[----:B------:R-:W-:-:S03]  /*0250*/  IADD3 R29, PT, PT, R17, 0x6, RZ ;  /* 0x00000006111d7810 */ /* 0x000fc60007ffe0ff */
[--C-:B------:R-:W-:Y:S01]  /*0260*/  IMAD.WIDE.U32 R12, R13, 0x4, R18.reuse ;  /* 0x000000040d0c7825 */ /* 0x100fe200078e0012 */
[----:B-1----:R0:W2:Y:S03]  /*0270*/  LDG.E R4, desc[UR8][R10.64] ;  /* 0x000000080a047981 */ /* 0x0020a6000c1e1900 */
[--C-:B------:R-:W-:Y:S01]  /*0280*/  IMAD.WIDE.U32 R8, R9, 0x4, R18.reuse ;  /* 0x0000000409087825 */ /* 0x100fe200078e0012 */
[----:B------:R1:W2:Y:S03]  /*0290*/  LDG.E R6, desc[UR8][R12.64] ;  /* 0x000000080c067981 */ /* 0x0002a6000c1e1900 */
[--C-:B------:R-:W-:Y:S01]  /*02a0*/  IMAD.WIDE.U32 R26, R27, 0x4, R18.reuse ;  /* 0x000000041b1a7825 */ /* 0x100fe200078e0012 */
[C---:B------:R-:W-:Y:S01]  /*02b0*/  IADD3 R20, PT, PT, R17.reuse, 0xa, RZ ;  /* 0x0000000a11147810 */ /* 0x040fe20007ffe0ff */
[----:B------:R-:W3:Y:S01]  /*02c0*/  LDG.E R8, desc[UR8][R8.64] ;  /* 0x0000000808087981 */ /* 0x000ee2000c1e1900 */
[----:B0-----:R-:W-:Y:S01]  /*02d0*/  IADD3 R11, PT, PT, R17, 0x7, RZ ;  /* 0x00000007110b7810 */ /* 0x001fe20007ffe0ff */
[----:B------:R-:W-:-:S02]  /*02e0*/  IMAD.WIDE.U32 R22, R23, 0x4, R18 ;  /* 0x0000000417167825 */ /* 0x000fc400078e0012 */
[----:B------:R0:W2:Y:S01]  /*02f0*/  LDG.E R5, desc[UR8][R26.64] ;  /* 0x000000081a057981 */ /* 0x0000a2000c1e1900 */
[----:B-1----:R-:W-:Y:S01]  /*0300*/  IADD3 R13, PT, PT, R17, 0x8, RZ ;  /* 0x00000008110d7810 */ /* 0x002fe20007ffe0ff */
[--C-:B------:R-:W-:Y:S01]  /*0310*/  IMAD.WIDE.U32 R14, R15, 0x4, R18.reuse ;  /* 0x000000040f0e7825 */ /* 0x100fe200078e0012 */
[----:B------:R-:W-:Y:S01]  /*0320*/  IADD3 R16, PT, PT, R17, 0x9, RZ ;  /* 0x0000000911107810 */ /* 0x000fe20007ffe0ff */
[----:B------:R1:W3:Y:S02]  /*0330*/  LDG.E R9, desc[UR8][R22.64] ;  /* 0x0000000816097981 */ /* 0x0002e4000c1e1900 */
[--C-:B------:R-:W-:Y:S02]  /*0340*/  IMAD.WIDE.U32 R28, R29, 0x4, R18.reuse ;  /* 0x000000041d1c7825 */ /* 0x100fe400078e0012 */
[----:B------:R4:W2:Y:S02]  /*0350*/  LDG.E R7, desc[UR8][R14.64] ;  /* 0x000000080e077981 */ /* 0x0008a4000c1e1900 */
[----:B0-----:R-:W-:-:S02]  /*0360*/  IMAD.WIDE.U32 R26, R11, 0x4, R18 ;  /* 0x000000040b1a7825 */ /* 0x001fc400078e0012 */
[----:B------:R-:W3:Y:S01]  /*0370*/  LDG.E R10, desc[UR8][R28.64] ;  /* 0x000000081c0a7981 */ /* 0x000ee2000c1e1900 */
[----:B-1----:R-:W-:Y:S01]  /*0380*/  IADD3 R23, PT, PT, R17, 0xb, RZ ;  /* 0x0000000b11177810 */ /* 0x002fe20007ffe0ff */
[--C-:B------:R-:W-:Y:S02]  /*0390*/  IMAD.WIDE.U32 R12, R13, 0x4, R18.reuse ;  /* 0x000000040d0c7825 */ /* 0x100fe400078e0012 */
[----:B------:R0:W3:Y:S02]  /*03a0*/  LDG.E R11, desc[UR8][R26.64] ;  /* 0x000000081a0b7981 */ /* 0x0000e4000c1e1900 */
[--C-:B----4-:R-:W-:Y:S02]  /*03b0*/  IMAD.WIDE.U32 R14, R20, 0x4, R18.reuse ;  /* 0x00000004140e7825 */ /* 0x110fe400078e0012 */
[----:B------:R-:W4:Y:S02]  /*03c0*/  LDG.E R12, desc[UR8][R12.64] ;  /* 0x000000080c0c7981 */ /* 0x000f24000c1e1900 */
[----:B------:R-:W-:-:S02]  /*03d0*/  IMAD.WIDE.U32 R22, R23, 0x4, R18 ;  /* 0x0000000417167825 */ /* 0x000fc400078e0012 */
[----:B------:R-:W4:Y:S02]  /*03e0*/  LDG.E R14, desc[UR8][R14.64] ;  /* 0x000000080e0e7981 */ /* 0x000f24000c1e1900 */
[----:B0-----:R-:W-:-:S05]  /*03f0*/  IMAD.WIDE.U32 R26, R16, 0x4, R18 ;  /* 0x00000004101a7825 */ /* 0x001fca00078e0012 */
[----:B------:R0:W4:Y:S04]  /*0400*/  LDG.E R13, desc[UR8][R26.64] ;  /* 0x000000081a0d7981 */ /* 0x000128000c1e1900 */
[----:B------:R1:W4:Y:S01]  /*0410*/  LDG.E R15, desc[UR8][R22.64] ;  /* 0x00000008160f7981 */ /* 0x000322000c1e1900 */
[----:B------:R-:W5:Y:S01]  /*0420*/  S2UR UR7, SR_CgaCtaId ;  /* 0x00000000000779c3 */ /* 0x000f620000008800 */
[----:B------:R-:W-:Y:S01]  /*0430*/  UMOV UR6, 0x400 ;  /* 0x0000040000067882 */ /* 0x000fe20000000000 */
[C---:B------:R-:W-:Y:S02]  /*0440*/  IADD3 R16, PT, PT, R17.reuse, 0xd, RZ ;  /* 0x0000000d11107810 */ /* 0x040fe40007ffe0ff */
[----:B------:R-:W-:-:S03]  /*0450*/  IADD3 R29, PT, PT, R17, 0xc, RZ ;  /* 0x0000000c111d7810 */ /* 0x000fc60007ffe0ff */
[----:B0-----:R-:W-:Y:S01]  /*0460*/  IMAD.WIDE.U32 R26, R16, 0x4, R18 ;  /* 0x00000004101a7825 */ /* 0x001fe200078e0012 */
[----:B------:R-:W-:-:S03]  /*0470*/  IADD3 R16, PT, PT, R17, 0xf, RZ ;  /* 0x0000000f11107810 */ /* 0x000fc60007ffe0ff */
[----:B-1----:R-:W-:Y:S01]  /*0480*/  VIADD R23, R17, 0xe ;  /* 0x0000000e11177836 */ /* 0x002fe20000000000 */
[----:B-----5:R-:W-:-:S06]  /*0490*/  ULEA UR6, UR7, UR6, 0x18 ;  /* 0x0000000607067291 */ /* 0x020fcc000f8ec0ff */
[----:B------:R-:W-:Y:S01]  /*04a0*/  LEA R20, R21, UR6, 0x8 ;  /* 0x0000000615147c11 */ /* 0x000fe2000f8e40ff */
[----:B------:R-:W-:-:S04]  /*04b0*/  IMAD.WIDE.U32 R28, R29, 0x4, R18 ;  /* 0x000000041d1c7825 */ /* 0x000fc800078e0012 */
[----:B------:R-:W-:Y:S01]  /*04c0*/  IMAD.WIDE.U32 R22, R23, 0x4, R18 ;  /* 0x0000000417167825 */ /* 0x000fe200078e0012 */
[----:B--2---:R0:W-:Y:S04]  /*04d0*/  STS.128 [R20], R4 ;  /* 0x0000000414007388 */ /* 0x0041e80000000c00 */
[----:B---3--:R1:W-:Y:S04]  /*04e0*/  STS.128 [R20+0x10], R8 ;  /* 0x0000100814007388 */ /* 0x0083e80000000c00 */
[----:B0-----:R0:W2:Y:S04]  /*04f0*/  LDG.E R5, desc[UR8][R26.64] ;  /* 0x000000081a057981 */ /* 0x0010a8000c1e1900 */
[----:B------:R3:W2:Y:S01]  /*0500*/  LDG.E R4, desc[UR8][R28.64] ;  /* 0x000000081c047981 */ /* 0x0006a2000c1e1900 */
[----:B-1----:R-:W-:-:S03]  /*0510*/  IADD3 R11, PT, PT, R17, 0x11, RZ ;  /* 0x00000011110b7810 */ /* 0x002fc60007ffe0ff */
[----:B------:R1:W2:Y:S01]  /*0520*/  LDG.E R6, desc[UR8][R22.64] ;  /* 0x0000000816067981 */ /* 0x0002a2000c1e1900 */
[--C-:B0-----:R-:W-:Y:S01]  /*0530*/  IMAD.WIDE.U32 R26, R16, 0x4, R18.reuse ;  /* 0x00000004101a7825 */ /* 0x101fe200078e0012 */
[C---:B------:R-:W-:Y:S02]  /*0540*/  IADD3 R16, PT, PT, R17.reuse, 0x10, RZ ;  /* 0x0000001011107810 */ /* 0x040fe40007ffe0ff */
[C---:B------:R-:W-:Y:S01]  /*0550*/  IADD3 R10, PT, PT, R17.reuse, 0x12, RZ ;  /* 0x00000012110a7810 */ /* 0x040fe20007ffe0ff */
[----:B----4-:R0:W-:Y:S01]  /*0560*/  STS.128 [R20+0x20], R12 ;  /* 0x0000200c14007388 */ /* 0x0101e20000000c00 */
[C---:B---3--:R-:W-:Y:S01]  /*0570*/  IADD3 R29, PT, PT, R17.reuse, 0x13, RZ ;  /* 0x00000013111d7810 */ /* 0x048fe20007ffe0ff */
[--C-:B------:R-:W-:Y:S01]  /*0580*/  IMAD.WIDE.U32 R8, R16, 0x4, R18.reuse ;  /* 0x0000000410087825 */ /* 0x100fe200078e0012 */
[----:B------:R-:W-:Y:S01]  /*0590*/  IADD3 R16, PT, PT, R17, 0x17, RZ ;  /* 0x0000001711107810 */ /* 0x000fe20007ffe0ff */
[----:B------:R3:W2:Y:S02]  /*05a0*/  LDG.E R7, desc[UR8][R26.64] ;  /* 0x000000081a077981 */ /* 0x0006a4000c1e1900 */
[----:B-1----:R-:W-:-:S02]  /*05b0*/  IMAD.WIDE.U32 R22, R11, 0x4, R18 ;  /* 0x000000040b167825 */ /* 0x002fc400078e0012 */
[----:B------:R-:W4:Y:S02]  /*05c0*/  LDG.E R8, desc[UR8][R8.64] ;  /* 0x0000000808087981 */ /* 0x000f24000c1e1900 */
[--C-:B------:R-:W-:Y:S01]  /*05d0*/  IMAD.WIDE.U32 R10, R10, 0x4, R18.reuse ;  /* 0x000000040a0a7825 */ /* 0x100fe200078e0012 */
[C---:B---3--:R-:W-:Y:S02]  /*05e0*/  IADD3 R27, PT, PT, R17.reuse, 0x15, RZ ;  /* 0x00000015111b7810 */ /* 0x048fe40007ffe0ff */
[C---:B0-----:R-:W-:Y:S02]  /*05f0*/  IADD3 R13, PT, PT, R17.reuse, 0x14, RZ ;  /* 0x00000014110d7810 */ /* 0x041fe40007ffe0ff */
[----:B------:R-:W-:Y:S01]  /*0600*/  IADD3 R15, PT, PT, R17, 0x16, RZ ;  /* 0x00000016110f7810 */ /* 0x000fe20007ffe0ff */
[--C-:B------:R-:W-:Y:S01]  /*0610*/  IMAD.WIDE.U32 R28, R29, 0x4, R18.reuse ;  /* 0x000000041d1c7825 */ /* 0x100fe200078e0012 */
[----:B------:R0:W4:Y:S03]  /*0620*/  LDG.E R9, desc[UR8][R22.64] ;  /* 0x0000000816097981 */ /* 0x000126000c1e1900 */
[--C-:B------:R-:W-:Y:S01]  /*0630*/  IMAD.WIDE.U32 R12, R13, 0x4, R18.reuse ;  /* 0x000000040d0c7825 */ /* 0x100fe200078e0012 */
[----:B------:R-:W4:Y:S03]  /*0640*/  LDG.E R10, desc[UR8][R10.64] ;  /* 0x000000080a0a7981 */ /* 0x000f26000c1e1900 */
[----:B------:R-:W-:-:S02]  /*0650*/  IMAD.WIDE.U32 R14, R15, 0x4, R18 ;  /* 0x000000040f0e7825 */ /* 0x000fc400078e0012 */
[----:B------:R-:W3:Y:S02]  /*0660*/  LDG.E R12, desc[UR8][R12.64] ;  /* 0x000000080c0c7981 */ /* 0x000ee4000c1e1900 */
[--C-:B------:R-:W-:Y:S02]  /*0670*/  IMAD.WIDE.U32 R26, R27, 0x4, R18.reuse ;  /* 0x000000041b1a7825 */ /* 0x100fe400078e0012 */
[----:B------:R-:W3:Y:S02]  /*0680*/  LDG.E R14, desc[UR8][R14.64] ;  /* 0x000000080e0e7981 */ /* 0x000ee4000c1e1900 */
[----:B0-----:R-:W-:Y:S02]  /*0690*/  IMAD.WIDE.U32 R22, R16, 0x4, R18 ;  /* 0x0000000410167825 */ /* 0x001fe400078e0012 */
[----:B------:R0:W4:Y:S04]  /*06a0*/  LDG.E R11, desc[UR8][R28.64] ;  /* 0x000000081c0b7981 */ /* 0x000128000c1e1900 */
[----:B------:R1:W3:Y:S04]  /*06b0*/  LDG.E R13, desc[UR8][R26.64] ;  /* 0x000000081a0d7981 */ /* 0x0002e8000c1e1900 */
[----:B------:R5:W3:Y:S01]  /*06c0*/  LDG.E R15, desc[UR8][R22.64] ;  /* 0x00000008160f7981 */ /* 0x000ae2000c1e1900 */
[----:B------:R-:W-:-:S05]  /*06d0*/  IADD3 R16, PT, PT, R17, 0x18, RZ ;  /* 0x0000001811107810 */ /* 0x000fca0007ffe0ff */
[----:B0-----:R-:W-:Y:S01]  /*06e0*/  IMAD.WIDE.U32 R28, R16, 0x4, R18 ;  /* 0x00000004101c7825 */ /* 0x001fe200078e0012 */
[C---:B------:R-:W-:Y:S02]  /*06f0*/  IADD3 R16, PT, PT, R17.reuse, 0x1a, RZ ;  /* 0x0000001a11107810 */ /* 0x040fe40007ffe0ff */
[----:B-1----:R-:W-:-:S03]  /*0700*/  IADD3 R27, PT, PT, R17, 0x19, RZ ;  /* 0x00000019111b7810 */ /* 0x002fc60007ffe0ff */
[----:B-----5:R-:W-:Y:S01]  /*0710*/  IMAD.WIDE.U32 R22, R16, 0x4, R18 ;  /* 0x0000000410167825 */ /* 0x020fe200078e0012 */
[----:B------:R-:W-:-:S03]  /*0720*/  IADD3 R16, PT, PT, R17, 0x1c, RZ ;  /* 0x0000001c11107810 */ /* 0x000fc60007ffe0ff */
[--C-:B------:R-:W-:Y:S01]  /*0730*/  IMAD.WIDE.U32 R26, R27, 0x4, R18.reuse ;  /* 0x000000041b1a7825 */ /* 0x100fe200078e0012 */
[----:B--2---:R0:W-:Y:S02]  /*0740*/  STS.128 [R20+0x30], R4 ;  /* 0x0000300414007388 */ /* 0x0041e40000000c00 */
[----:B0-----:R-:W-:Y:S02]  /*0750*/  IADD3 R7, PT, PT, R17, 0x1b, RZ ;  /* 0x0000001b11077810 */ /* 0x001fe40007ffe0ff */
[----:B------:R-:W2:Y:S04]  /*0760*/  LDG.E R6, desc[UR8][R22.64] ;  /* 0x0000000816067981 */ /* 0x000ea8000c1e1900 */
[----:B------:R0:W2:Y:S04]  /*0770*/  LDG.E R5, desc[UR8][R26.64] ;  /* 0x000000081a057981 */ /* 0x0000a8000c1e1900 */
[----:B------:R1:W2:Y:S04]  /*0780*/  LDG.E R4, desc[UR8][R28.64] ;  /* 0x000000081c047981 */ /* 0x0002a8000c1e1900 */
[----:B----4-:R4:W-:Y:S01]  /*0790*/  STS.128 [R20+0x40], R8 ;  /* 0x0000400814007388 */ /* 0x0109e20000000c00 */
[----:B0-----:R-:W-:-:S05]  /*07a0*/  IMAD.WIDE.U32 R26, R7, 0x4, R18 ;  /* 0x00000004071a7825 */ /* 0x001fca00078e0012 */
[----:B------:R0:W2:Y:S04]  /*07b0*/  LDG.E R7, desc[UR8][R26.64] ;  /* 0x000000081a077981 */ /* 0x0000a8000c1e1900 */
[----:B---3--:R3:W-:Y:S01]  /*07c0*/  STS.128 [R20+0x50], R12 ;  /* 0x0000500c14007388 */ /* 0x0087e20000000c00 */
[C---:B----4-:R-:W-:Y:S02]  /*07d0*/  VIADD R11, R17.reuse, 0x1d ;  /* 0x0000001d110b7836 */ /* 0x050fe40000000000 */
[----:B------:R-:W-:Y:S01]  /*07e0*/  IMAD.WIDE.U32 R8, R16, 0x4, R18 ;  /* 0x0000000410087825 */ /* 0x000fe200078e0012 */
[----:B------:R-:W-:-:S03]  /*07f0*/  IADD3 R10, PT, PT, R17, 0x1e, RZ ;  /* 0x0000001e110a7810 */ /* 0x000fc60007ffe0ff */
[----:B------:R-:W-:Y:S02]  /*0800*/  IMAD.WIDE.U32 R22, R11, 0x4, R18 ;  /* 0x000000040b167825 */ /* 0x000fe400078e0012 */
[----:B------:R-:W4:Y:S01]  /*0810*/  LDG.E R8, desc[UR8][R8.64] ;  /* 0x0000000808087981 */ /* 0x000f22000c1e1900 */
[C---:B---3--:R-:W-:Y:S02]  /*0820*/  IADD3 R15, PT, PT, R17.reuse, 0x1f, RZ ;  /* 0x0000001f110f7810 */ /* 0x048fe40007ffe0ff */
[----:B------:R-:W-:-:S03]  /*0830*/  IADD3 R13, PT, PT, R17, 0x20, RZ ;  /* 0x00000020110d7810 */ /* 0x000fc60007ffe0ff */
[--C-:B------:R-:W-:Y:S01]  /*0840*/  IMAD.WIDE.U32 R14, R15, 0x4, R18.reuse ;  /* 0x000000040f0e7825 */ /* 0x100fe200078e0012 */
[----:B------:R3:W4:Y:S03]  /*0850*/  LDG.E R9, desc[UR8][R22.64] ;  /* 0x0000000816097981 */ /* 0x000726000c1e1900 */
[--C-:B-1----:R-:W-:Y:S01]  /*0860*/  IMAD.WIDE.U32 R28, R10, 0x4, R18.reuse ;  /* 0x000000040a1c7825 */ /* 0x102fe200078e0012 */
[C---:B0-----:R-:W-:Y:S02]  /*0870*/  IADD3 R27, PT, PT, R17.reuse, 0x21, RZ ;  /* 0x00000021111b7810 */ /* 0x041fe40007ffe0ff */
[C---:B------:R-:W-:Y:S01]  /*0880*/  IADD3 R16, PT, PT, R17.reuse, 0x23, RZ ;  /* 0x0000002311107810 */ /* 0x040fe20007ffe0ff */
[----:B------:R0:W4:Y:S01]  /*0890*/  LDG.E R11, desc[UR8][R14.64] ;  /* 0x000000080e0b7981 */ /* 0x000122000c1e1900 */
[----:B---3--:R-:W-:Y:S01]  /*08a0*/  IADD3 R23, PT, PT, R17, 0x22, RZ ;  /* 0x0000002211177810 */ /* 0x008fe20007ffe0ff */
[----:B------:R-:W-:-:S02]  /*08b0*/  IMAD.WIDE.U32 R12, R13, 0x4, R18 ;  /* 0x000000040d0c7825 */ /* 0x000fc400078e0012 */
[----:B------:R-:W4:Y:S02]  /*08c0*/  LDG.E R10, desc[UR8][R28.64] ;  /* 0x000000081c0a7981 */ /* 0x000f24000c1e1900 */
[--C-:B0-----:R-:W-:Y:S02]  /*08d0*/  IMAD.WIDE.U32 R14, R23, 0x4, R18.reuse ;  /* 0x00000004170e7825 */ /* 0x101fe400078e0012 */
[----:B------:R-:W3:Y:S02]  /*08e0*/  LDG.E R12, desc[UR8][R12.64] ;  /* 0x000000080c0c7981 */ /* 0x000ee4000c1e1900 */
[--C-:B------:R-:W-:Y:S02]  /*08f0*/  IMAD.WIDE.U32 R26, R27, 0x4, R18.reuse ;  /* 0x000000041b1a7825 */ /* 0x100fe400078e0012 */
[----:B------:R-:W3:Y:S02]  /*0900*/  LDG.E R14, desc[UR8][R14.64] ;  /* 0x000000080e0e7981 */ /* 0x000ee4000c1e1900 */
[----:B------:R-:W-:-:S02]  /*0910*/  IMAD.WIDE.U32 R22, R16, 0x4, R18 ;  /* 0x0000000410167825 */ /* 0x000fc400078e0012 */
[----:B------:R0:W3:Y:S04]  /*0920*/  LDG.E R13, desc[UR8][R26.64] ;  /* 0x000000081a0d7981 */ /* 0x0000e8000c1e1900 */
[----:B------:R1:W3:Y:S01]  /*0930*/  LDG.E R15, desc[UR8][R22.64] ;  /* 0x00000008160f7981 */ /* 0x0002e2000c1e1900 */
[----:B------:R-:W-:-:S05]  /*0940*/  IADD3 R16, PT, PT, R17, 0x25, RZ ;  /* 0x0000002511107810 */ /* 0x000fca0007ffe0ff */
[----:B0-----:R-:W-:Y:S01]  /*0950*/  IMAD.WIDE.U32 R26, R16, 0x4, R18 ;  /* 0x00000004101a7825 */ /* 0x001fe200078e0012 */
[C---:B------:R-:W-:Y:S02]  /*0960*/  IADD3 R16, PT, PT, R17.reuse, 0x26, RZ ;  /* 0x0000002611107810 */ /* 0x040fe40007ffe0ff */
[C---:B-1----:R-:W-:Y:S02]  /*0970*/  IADD3 R23, PT, PT, R17.reuse, 0x27, RZ ;  /* 0x0000002711177810 */ /* 0x042fe40007ffe0ff */
[----:B------:R-:W-:-:S03]  /*0980*/  IADD3 R29, PT, PT, R17, 0x24, RZ ;  /* 0x00000024111d7810 */ /* 0x000fc60007ffe0ff */
[----:B------:R-:W-:-:S04]  /*0990*/  IMAD.WIDE.U32 R22, R23, 0x4, R18 ;  /* 0x0000000417167825 */ /* 0x000fc800078e0012 */
[--C-:B------:R-:W-:Y:S01]  /*09a0*/  IMAD.WIDE.U32 R28, R29, 0x4, R18.reuse ;  /* 0x000000041d1c7825 */ /* 0x100fe200078e0012 */
[----:B--2---:R0:W-:Y:S04]  /*09b0*/  STS.128 [R20+0x60], R4 ;  /* 0x0000600414007388 */ /* 0x0041e80000000c00 */
[----:B0-----:R0:W2:Y:S04]  /*09c0*/  LDG.E R5, desc[UR8][R26.64] ;  /* 0x000000081a057981 */ /* 0x0010a8000c1e1900 */
[----:B------:R-:W2:Y:S04]  /*09d0*/  LDG.E R7, desc[UR8][R22.64] ;  /* 0x0000000816077981 */ /* 0x000ea8000c1e1900 */
[----:B------:R-:W2:Y:S01]  /*09e0*/  LDG.E R4, desc[UR8][R28.64] ;  /* 0x000000081c047981 */ /* 0x000ea2000c1e1900 */
[----:B0-----:R-:W-:Y:S01]  /*09f0*/  IMAD.WIDE.U32 R26, R16, 0x4, R18 ;  /* 0x00000004101a7825 */ /* 0x001fe200078e0012 */
[----:B------:R-:W-:-:S04]  /*0a00*/  IADD3 R16, PT, PT, R17, 0x28, RZ ;  /* 0x0000002811107810 */ /* 0x000fc80007ffe0ff */
[----:B------:R0:W2:Y:S04]  /*0a10*/  LDG.E R6, desc[UR8][R26.64] ;  /* 0x000000081a067981 */ /* 0x0000a8000c1e1900 */
[----:B----4-:R1:W-:Y:S01]  /*0a20*/  STS.128 [R20+0x70], R8 ;  /* 0x0000700814007388 */ /* 0x0103e20000000c00 */
[C---:B0-----:R-:W-:Y:S02]  /*0a30*/  IADD3 R27, PT, PT, R17.reuse, 0x2d, RZ ;  /* 0x0000002d111b7810 */ /* 0x041fe40007ffe0ff */
[C---:B-1----:R-:W-:Y:S01]  /*0a40*/  IADD3 R11, PT, PT, R17.reuse, 0x29, RZ ;  /* 0x00000029110b7810 */ /* 0x042fe20007ffe0ff */
[--C-:B------:R-:W-:Y:S01]  /*0a50*/  IMAD.WIDE.U32 R8, R16, 0x4, R18.reuse ;  /* 0x0000000410087825 */ /* 0x100fe200078e0012 */
[----:B------:R-:W-:Y:S01]  /*0a60*/  IADD3 R10, PT, PT, R17, 0x2a, RZ ;  /* 0x0000002a110a7810 */ /* 0x000fe20007ffe0ff */
[----:B---3--:R0:W-:Y:S02]  /*0a70*/  STS.128 [R20+0x80], R12 ;  /* 0x0000800c14007388 */ /* 0x0081e40000000c00 */
[----:B------:R-:W-:-:S02]  /*0a80*/  IMAD.WIDE.U32 R22, R11, 0x4, R18 ;  /* 0x000000040b167825 */ /* 0x000fc400078e0012 */
[----:B------:R-:W3:Y:S02]  /*0a90*/  LDG.E R8, desc[UR8][R8.64] ;  /* 0x0000000808087981 */ /* 0x000ee4000c1e1900 */
[----:B------:R-:W-:Y:S01]  /*0aa0*/  IMAD.WIDE.U32 R28, R10, 0x4, R18 ;  /* 0x000000040a1c7825 */ /* 0x000fe200078e0012 */
[----:B------:R-:W-:-:S04]  /*0ab0*/  IADD3 R16, PT, PT, R17, 0x2f, RZ ;  /* 0x0000002f11107810 */ /* 0x000fc80007ffe0ff */
[----:B------:R-:W3:Y:S04]  /*0ac0*/  LDG.E R10, desc[UR8][R28.64] ;  /* 0x000000081c0a7981 */ /* 0x000ee8000c1e1900 */
[----:B------:R1:W3:Y:S01]  /*0ad0*/  LDG.E R9, desc[UR8][R22.64] ;  /* 0x0000000816097981 */ /* 0x0002e2000c1e1900 */
[C---:B0-----:R-:W-:Y:S01]  /*0ae0*/  IADD3 R15, PT, PT, R17.reuse, 0x2b, RZ ;  /* 0x0000002b110f7810 */ /* 0x041fe20007ffe0ff */
[----:B------:R-:W-:-:S04]  /*0af0*/  VIADD R13, R17, 0x2c ;  /* 0x0000002c110d7836 */ /* 0x000fc80000000000 */
[----:B------:R-:W-:Y:S01]  /*0b00*/  IMAD.WIDE.U32 R14, R15, 0x4, R18 ;  /* 0x000000040f0e7825 */ /* 0x000fe200078e0012 */
[----:B-1----:R-:W-:-:S04]  /*0b10*/  IADD3 R23, PT, PT, R17, 0x2e, RZ ;  /* 0x0000002e11177810 */ /* 0x002fc80007ffe0ff */
[----:B------:R0:W3:Y:S01]  /*0b20*/  LDG.E R11, desc[UR8][R14.64] ;  /* 0x000000080e0b7981 */ /* 0x0000e2000c1e1900 */
[----:B------:R-:W-:-:S04]  /*0b30*/  IMAD.WIDE.U32 R12, R13, 0x4, R18 ;  /* 0x000000040d0c7825 */ /* 0x000fc800078e0012 */
[--C-:B------:R-:W-:Y:S02]  /*0b40*/  IMAD.WIDE.U32 R26, R27, 0x4, R18.reuse ;  /* 0x000000041b1a7825 */ /* 0x100fe400078e0012 */
[----:B------:R-:W4:Y:S02]  /*0b50*/  LDG.E R12, desc[UR8][R12.64] ;  /* 0x000000080c0c7981 */ /* 0x000f24000c1e1900 */
[----:B0-----:R-:W-:-:S04]  /*0b60*/  IMAD.WIDE.U32 R14, R23, 0x4, R18 ;  /* 0x00000004170e7825 */ /* 0x001fc800078e0012 */
[----:B------:R-:W-:Y:S02]  /*0b70*/  IMAD.WIDE.U32 R22, R16, 0x4, R18 ;  /* 0x0000000410167825 */ /* 0x000fe400078e0012 */
[----:B------:R-:W4:Y:S04]  /*0b80*/  LDG.E R14, desc[UR8][R14.64] ;  /* 0x000000080e0e7981 */ /* 0x000f28000c1e1900 */
[----:B------:R0:W4:Y:S04]  /*0b90*/  LDG.E R13, desc[UR8][R26.64] ;  /* 0x000000081a0d7981 */ /* 0x000128000c1e1900 */
[----:B------:R1:W4:Y:S01]  /*0ba0*/  LDG.E R15, desc[UR8][R22.64] ;  /* 0x00000008160f7981 */ /* 0x000322000c1e1900 */
[----:B------:R-:W-:-:S02]  /*0bb0*/  IADD3 R16, PT, PT, R17, 0x31, RZ ;  /* 0x0000003111107810 */ /* 0x000fc40007ffe0ff */
[----:B------:R-:W-:-:S03]  /*0bc0*/  IADD3 R29, PT, PT, R17, 0x30, RZ ;  /* 0x00000030111d7810 */ /* 0x000fc60007ffe0ff */
[----:B0-----:R-:W-:-:S04]  /*0bd0*/  IMAD.WIDE.U32 R26, R16, 0x4, R18 ;  /* 0x00000004101a7825 */ /* 0x001fc800078e0012 */
[--C-:B------:R-:W-:Y:S01]  /*0be0*/  IMAD.WIDE.U32 R28, R29, 0x4, R18.reuse ;  /* 0x000000041d1c7825 */ /* 0x100fe200078e0012 */
[C---:B-1----:R-:W-:Y:S02]  /*0bf0*/  IADD3 R23, PT, PT, R17.reuse, 0x32, RZ ;  /* 0x0000003211177810 */ /* 0x042fe40007ffe0ff */
[C---:B------:R-:W-:Y:S02]  /*0c00*/  IADD3 R22, PT, PT, R17.reuse, 0x33, RZ ;  /* 0x0000003311167810 */ /* 0x040fe40007ffe0ff */
[----:B------:R-:W-:Y:S01]  /*0c10*/  IADD3 R16, PT, PT, R17, 0x34, RZ ;  /* 0x0000003411107810 */ /* 0x000fe20007ffe0ff */
[----:B--2---:R0:W-:Y:S04]  /*0c20*/  STS.128 [R20+0x90], R4 ;  /* 0x0000900414007388 */ /* 0x0041e80000000c00 */
[----:B0-----:R-:W2:Y:S04]  /*0c30*/  LDG.E R5, desc[UR8][R26.64] ;  /* 0x000000081a057981 */ /* 0x001ea8000c1e1900 */
[----:B------:R0:W2:Y:S02]  /*0c40*/  LDG.E R4, desc[UR8][R28.64] ;  /* 0x000000081c047981 */ /* 0x0000a4000c1e1900 */
[----:B0-----:R-:W-:-:S04]  /*0c50*/  IMAD.WIDE.U32 R28, R23, 0x4, R18 ;  /* 0x00000004171c7825 */ /* 0x001fc800078e0012 */
[----:B------:R-:W-:Y:S01]  /*0c60*/  IMAD.WIDE.U32 R22, R22, 0x4, R18 ;  /* 0x0000000416167825 */ /* 0x000fe200078e0012 */
[----:B------:R-:W2:Y:S04]  /*0c70*/  LDG.E R6, desc[UR8][R28.64] ;  /* 0x000000081c067981 */ /* 0x000ea8000c1e1900 */
[----:B------:R0:W2:Y:S04]  /*0c80*/  LDG.E R7, desc[UR8][R22.64] ;  /* 0x0000000816077981 */ /* 0x0000a8000c1e1900 */
[----:B---3--:R1:W-:Y:S01]  /*0c90*/  STS.128 [R20+0xa0], R8 ;  /* 0x0000a00814007388 */ /* 0x0083e20000000c00 */
[----:B0-----:R-:W-:-:S02]  /*0ca0*/  IADD3 R23, PT, PT, R17, 0x39, RZ ;  /* 0x0000003911177810 */ /* 0x001fc40007ffe0ff */
[----:B-1----:R-:W-:-:S05]  /*0cb0*/  IADD3 R11, PT, PT, R17, 0x35, RZ ;  /* 0x00000035110b7810 */ /* 0x002fca0007ffe0ff */
[--C-:B------:R-:W-:Y:S01]  /*0cc0*/  IMAD.WIDE.U32 R26, R11, 0x4, R18.reuse ;  /* 0x000000040b1a7825 */ /* 0x100fe200078e0012 */
[----:B------:R-:W-:Y:S01]  /*0cd0*/  IADD3 R11, PT, PT, R17, 0x36, RZ ;  /* 0x00000036110b7810 */ /* 0x000fe20007ffe0ff */
[----:B----4-:R0:W-:Y:S04]  /*0ce0*/  STS.128 [R20+0xb0], R12 ;  /* 0x0000b00c14007388 */ /* 0x0101e80000000c00 */
[----:B------:R-:W-:Y:S01]  /*0cf0*/  IMAD.WIDE.U32 R10, R11, 0x4, R18 ;  /* 0x000000040b0a7825 */ /* 0x000fe200078e0012 */
[----:B------:R-:W-:-:S03]  /*0d00*/  IADD3 R29, PT, PT, R17, 0x3a, RZ ;  /* 0x0000003a111d7810 */ /* 0x000fc60007ffe0ff */
[--C-:B------:R-:W-:Y:S02]  /*0d10*/  IMAD.WIDE.U32 R8, R16, 0x4, R18.reuse ;  /* 0x0000000410087825 */ /* 0x100fe400078e0012 */
[----:B------:R-:W3:Y:S02]  /*0d20*/  LDG.E R10, desc[UR8][R10.64] ;  /* 0x000000080a0a7981 */ /* 0x000ee4000c1e1900 */
[----:B------:R-:W-:Y:S02]  /*0d30*/  IMAD.WIDE.U32 R22, R23, 0x4, R18 ;  /* 0x0000000417167825 */ /* 0x000fe400078e0012 */
[----:B------:R-:W3:Y:S01]  /*0d40*/  LDG.E R8, desc[UR8][R8.64] ;  /* 0x0000000808087981 */ /* 0x000ee2000c1e1900 */
[C---:B0-----:R-:W-:Y:S02]  /*0d50*/  IADD3 R15, PT, PT, R17.reuse, 0x37, RZ ;  /* 0x00000037110f7810 */ /* 0x041fe40007ffe0ff */
[----:B------:R-:W-:-:S03]  /*0d60*/  IADD3 R13, PT, PT, R17, 0x38, RZ ;  /* 0x00000038110d7810 */ /* 0x000fc60007ffe0ff */
[--C-:B------:R-:W-:Y:S01]  /*0d70*/  IMAD.WIDE.U32 R14, R15, 0x4, R18.reuse ;  /* 0x000000040f0e7825 */ /* 0x100fe200078e0012 */
[----:B------:R-:W3:Y:S03]  /*0d80*/  LDG.E R9, desc[UR8][R26.64] ;  /* 0x000000081a097981 */ /* 0x000ee6000c1e1900 */
[--C-:B------:R-:W-:Y:S01]  /*0d90*/  IMAD.WIDE.U32 R12, R13, 0x4, R18.reuse ;  /* 0x000000040d0c7825 */ /* 0x100fe200078e0012 */
[----:B------:R0:W3:Y:S05]  /*0da0*/  LDG.E R11, desc[UR8][R14.64] ;  /* 0x000000080e0b7981 */ /* 0x0000ea000c1e1900 */
[----:B------:R-:W4:Y:S01]  /*0db0*/  LDG.E R12, desc[UR8][R12.64] ;  /* 0x000000080c0c7981 */ /* 0x000f22000c1e1900 */
[----:B0-----:R-:W-:Y:S01]  /*0dc0*/  IMAD.WIDE.U32 R14, R29, 0x4, R18 ;  /* 0x000000041d0e7825 */ /* 0x001fe200078e0012 */
[----:B------:R-:W-:-:S02]  /*0dd0*/  IADD3 R29, PT, PT, R17, 0x3c, RZ ;  /* 0x0000003c111d7810 */ /* 0x000fc40007ffe0ff */
[----:B------:R0:W4:Y:S01]  /*0de0*/  LDG.E R13, desc[UR8][R22.64] ;  /* 0x00000008160d7981 */ /* 0x000122000c1e1900 */
[C---:B------:R-:W-:Y:S01]  /*0df0*/  VIADD R27, R17.reuse, 0x3b ;  /* 0x0000003b111b7836 */ /* 0x040fe20000000000 */
[----:B------:R-:W-:Y:S02]  /*0e00*/  IADD3 R28, PT, PT, R17, 0x3f, RZ ;  /* 0x0000003f111c7810 */ /* 0x000fe40007ffe0ff */
[----:B------:R-:W4:Y:S01]  /*0e10*/  LDG.E R14, desc[UR8][R14.64] ;  /* 0x000000080e0e7981 */ /* 0x000f22000c1e1900 */
[----:B0-----:R-:W-:Y:S01]  /*0e20*/  IMAD.WIDE.U32 R22, R29, 0x4, R18 ;  /* 0x000000041d167825 */ /* 0x001fe200078e0012 */
[----:B------:R-:W-:-:S03]  /*0e30*/  IADD3 R29, PT, PT, R17, 0x3d, RZ ;  /* 0x0000003d111d7810 */ /* 0x000fc60007ffe0ff */
[--C-:B------:R-:W-:Y:S01]  /*0e40*/  IMAD.WIDE.U32 R26, R27, 0x4, R18.reuse ;  /* 0x000000041b1a7825 */ /* 0x100fe200078e0012 */
[----:B------:R0:W5:Y:S04]  /*0e50*/  LDG.E R16, desc[UR8][R22.64] ;  /* 0x0000000816107981 */ /* 0x000168000c1e1900 */
[----:B------:R1:W4:Y:S01]  /*0e60*/  LDG.E R15, desc[UR8][R26.64] ;  /* 0x000000081a0f7981 */ /* 0x000322000c1e1900 */
[----:B0-----:R-:W-:Y:S01]  /*0e70*/  IMAD.WIDE.U32 R22, R29, 0x4, R18 ;  /* 0x000000041d167825 */ /* 0x001fe200078e0012 */
[----:B------:R-:W-:-:S04]  /*0e80*/  IADD3 R29, PT, PT, R17, 0x3e, RZ ;  /* 0x0000003e111d7810 */ /* 0x000fc80007ffe0ff */
[----:B------:R0:W5:Y:S01]  /*0e90*/  LDG.E R17, desc[UR8][R22.64] ;  /* 0x0000000816117981 */ /* 0x000162000c1e1900 */
[----:B-1----:R-:W-:-:S04]  /*0ea0*/  IMAD.WIDE.U32 R26, R29, 0x4, R18 ;  /* 0x000000041d1a7825 */ /* 0x002fc800078e0012 */
[----:B0-----:R-:W-:Y:S02]  /*0eb0*/  IMAD.WIDE.U32 R22, R28, 0x4, R18 ;  /* 0x000000041c167825 */ /* 0x001fe400078e0012 */
[----:B------:R-:W5:Y:S04]  /*0ec0*/  LDG.E R18, desc[UR8][R26.64] ;  /* 0x000000081a127981 */ /* 0x000f68000c1e1900 */
[----:B------:R-:W5:Y:S01]  /*0ed0*/  LDG.E R19, desc[UR8][R22.64] ;  /* 0x0000000816137981 */ /* 0x000f62000c1e1900 */
[----:B------:R-:W-:-:S04]  /*0ee0*/  IADD3 R21, PT, PT, R21, 0x1, RZ ;  /* 0x0000000115157810 */ /* 0x000fc80007ffe0ff */
[----:B------:R-:W-:Y:S01]  /*0ef0*/  ISETP.NE.AND P1, PT, R21, 0x40, PT ;  /* 0x000000401500780c */ /* 0x000fe20003f25270 */
[----:B--2---:R0:W-:Y:S04]  /*0f00*/  STS.128 [R20+0xc0], R4 ;  /* 0x0000c00414007388 */ /* 0x0041e80000000c00 */
[----:B---3--:R0:W-:Y:S04]  /*0f10*/  STS.128 [R20+0xd0], R8 ;  /* 0x0000d00814007388 */ /* 0x0081e80000000c00 */
[----:B----4-:R0:W-:Y:S04]  /*0f20*/  STS.128 [R20+0xe0], R12 ;  /* 0x0000e00c14007388 */ /* 0x0101e80000000c00 */
[----:B-----5:R0:W-:Y:S01]  /*0f30*/  STS.128 [R20+0xf0], R16 ;  /* 0x0000f01014007388 */ /* 0x0201e20000000c00 */
[----:B------:R-:W-:Y:S05]  /*0f40*/  @P1 BRA `(.L_x_2) ;  /* 0xfffffff0009c1947 */ /* 0x000fea000383ffff */
.L_x_1:
[----:B------:R-:W-:Y:S05]  /*0f50*/  WARPSYNC.ALL ;  /* 0x0000000000007948 */ /* 0x000fea0003800000 */
[----:B------:R-:W3:Y:S08]  /*0f60*/  S2UR UR7, SR_CgaCtaId ;  /* 0x00000000000779c3 */ /* 0x000ef00000008800 */
[----:B------:R-:W-:Y:S01]  /*0f70*/  BAR.SYNC.DEFER_BLOCKING 0x0 ;  /* 0x0000000000007b1d */ /* 0x000fe20000010000 */
[----:B------:R-:W-:-:S05]  /*0f80*/  ISETP.NE.AND P1, PT, R0, RZ, PT ;  /* 0x000000ff0000720c */ /* 0x000fca0003f25270 */
[----:B------:R-:W-:Y:S01]  /*0f90*/  UMOV UR6, 0x400 ;  /* 0x0000040000067882 */ /* 0x000fe20000000000 */
[----:B------:R-:W-:Y:S01]  /*0fa0*/  BSSY.RECONVERGENT B0, `(.L_x_3) ;  /* 0x00000b5000007945 */ /* 0x000fe20003800200 */
[----:B---3--:R-:W-:-:S09]  /*0fb0*/  ULEA UR6, UR7, UR6, 0x18 ;  /* 0x0000000607067291 */ /* 0x008fd2000f8ec0ff */
[----:B0-----:R-:W0:Y:S04]  /*0fc0*/  LDS.128 R4, [UR6] ;  /* 0x00000006ff047984 */ /* 0x001e280008000c00 */
[----:B------:R-:W3:Y:S04]  /*0fd0*/  LDS.128 R8, [UR6+0x10] ;  /* 0x00001006ff087984 */ /* 0x000ee80008000c00 */
[----:B------:R-:W4:Y:S04]  /*0fe0*/  LDS.128 R12, [UR6+0x20] ;  /* 0x00002006ff0c7984 */ /* 0x000f280008000c00 */
[----:B------:R-:W5:Y:S04]  /*0ff0*/  LDS.128 R16, [UR6+0x30] ;  /* 0x00003006ff107984 */ /* 0x000f680008000c00 */
[----:B------:R-:W1:Y:S04]  /*1000*/  LDS.128 R20, [UR6+0x200] ;  /* 0x00020006ff147984 */ /* 0x000e680008000c00 */
[----:B0-----:R-:W-:Y:S04]  /*1010*/  STL.128 [R1], R4 ;  /* 0x0000000401007387 */ /* 0x001fe80000100c00 */
[----:B---3--:R-:W-:Y:S04]  /*1020*/  STL.128 [R1+0x10], R8 ;  /* 0x0000100801007387 */ /* 0x008fe80000100c00 */
[----:B----4-:R-:W-:Y:S04]  /*1030*/  STL.128 [R1+0x20], R12 ;  /* 0x0000200c01007387 */ /* 0x010fe80000100c00 */
[----:B-----5:R-:W-:Y:S04]  /*1040*/  STL.128 [R1+0x30], R16 ;  /* 0x0000301001007387 */ /* 0x020fe80000100c00 */
[----:B------:R-:W0:Y:S04]  /*1050*/  LDS.128 R4, [UR6+0x100] ;  /* 0x00010006ff047984 */ /* 0x000e280008000c00 */
[----:B------:R-:W3:Y:S04]  /*1060*/  LDS.128 R8, [UR6+0x110] ;  /* 0x00011006ff087984 */ /* 0x000ee80008000c00 */
[----:B------:R-:W4:Y:S04]  /*1070*/  LDS.128 R12, [UR6+0x120] ;  /* 0x00012006ff0c7984 */ /* 0x000f280008000c00 */
[----:B------:R-:W5:Y:S04]  /*1080*/  LDS.128 R16, [UR6+0x130] ;  /* 0x00013006ff107984 */ /* 0x000f680008000c00 */
[----:B-1----:R-:W-:Y:S04]  /*1090*/  STL.128 [R1+0x80], R20 ;  /* 0x0000801401007387 */ /* 0x002fe80000100c00 */
[----:B------:R-:W1:Y:S04]  /*10a0*/  LDS.128 R20, [UR6+0x310] ;  /* 0x00031006ff147984 */ /* 0x000e680008000c00 */
[----:B0-----:R-:W-:Y:S04]  /*10b0*/  STL.128 [R1+0x40], R4 ;  /* 0x0000400401007387 */ /* 0x001fe80000100c00 */
        /* <DEDUP_REMOVED lines=107> */
[----:B-1----:R1:W-:Y:S04]  /*1770*/  STL.128 [R1+0x3f0], R20 ;  /* 0x0003f01401007387 */ /* 0x0023e80000100c00 */
[----:B0-----:R1:W-:Y:S04]  /*1780*/  STL.128 [R1+0x3b0], R4 ;  /* 0x0003b00401007387 */ /* 0x0013e80000100c00 */
[----:B---3--:R1:W-:Y:S04]  /*1790*/  STL.128 [R1+0x3c0], R8 ;  /* 0x0003c00801007387 */ /* 0x0083e80000100c00 */
[----:B----4-:R1:W-:Y:S04]  /*17a0*/  STL.128 [R1+0x3d0], R12 ;  /* 0x0003d00c01007387 */ /* 0x0103e80000100c00 */
[----:B-----5:R1:W-:Y:S01]  /*17b0*/  STL.128 [R1+0x3e0], R16 ;  /* 0x0003e01001007387 */ /* 0x0203e20000100c00 */
[----:B------:R-:W-:Y:S05]  /*17c0*/  @!P1 BRA `(.L_x_4) ;  /* 0x0000000000c89947 */ /* 0x000fea0003800000 */
[----:B-1----:R-:W-:Y:S01]  /*17d0*/  IMAD R4, R2, UR4, R3 ;  /* 0x0000000402047c24 */ /* 0x002fe2000f8e0203 */
[----:B------:R-:W-:Y:S01]  /*17e0*/  LOP3.LUT R15, R0, 0x3, RZ, 0xc0, !PT ;  /* 0x00000003000f7812 */ /* 0x000fe200078ec0ff */
[----:B------:R-:W-:Y:S03]  /*17f0*/  BSSY.RECONVERGENT B1, `(.L_x_5) ;  /* 0x000001d000017945 */ /* 0x000fe60003800200 */
[----:B------:R-:W-:Y:S02]  /*1800*/  ISETP.GE.U32.AND P2, PT, R4, 0x3, PT ;  /* 0x000000030400780c */ /* 0x000fe40003f46070 */
[----:B------:R-:W-:Y:S02]  /*1810*/  ISETP.NE.AND P1, PT, R15, RZ, PT ;  /* 0x000000ff0f00720c */ /* 0x000fe40003f25270 */
[----:B------:R-:W-:-:S09]  /*1820*/  MOV R4, RZ ;  /* 0x000000ff00047202 */ /* 0x000fd20000000f00 */
[----:B------:R-:W-:Y:S05]  /*1830*/  @!P2 BRA `(.L_x_6) ;  /* 0x000000000060a947 */ /* 0x000fea0003800000 */
[----:B------:R-:W-:Y:S01]  /*1840*/  HFMA2 R5, -RZ, RZ, 0, 0 ;  /* 0x00000000ff057431 */ /* 0x000fe200000001ff */
[----:B------:R-:W-:-:S07]  /*1850*/  LOP3.LUT R4, R0, 0xfffffffc, RZ, 0xc0, !PT ;  /* 0xfffffffc00047812 */ /* 0x000fce00078ec0ff */
.L_x_7:
[----:B-1----:R-:W-:-:S04]  /*1860*/  SHF.L.U32 R6, R5, 0x2, RZ ;  /* 0x0000000205067819 */ /* 0x002fc800000006ff */
[CC--:B------:R-:W-:Y:S02]  /*1870*/  IADD3 R13, PT, PT, R1.reuse, -R6.reuse, RZ ;  /* 0x80000006010d7210 */ /* 0x0c0fe40007ffe0ff */
[----:B------:R-:W-:-:S03]  /*1880*/  IADD3 R14, PT, PT, R1, R6, RZ ;  /* 0x00000006010e7210 */ /* 0x000fc60007ffe0ff */
[----:B------:R-:W3:Y:S04]  /*1890*/  LDL R7, [R13+0x400] ;  /* 0x000400000d077983 */ /* 0x000ee80000100800 */
[----:B------:R-:W4:Y:S04]  /*18a0*/  LDL R6, [R14] ;  /* 0x000000000e067983 */ /* 0x000f280000100800 */
[----:B---3--:R0:W-:Y:S04]  /*18b0*/  STL [R14], R7 ;  /* 0x000000070e007387 */ /* 0x0081e80000100800 */
[----:B----4-:R1:W-:Y:S04]  /*18c0*/  STL [R13+0x400], R6 ;  /* 0x000400060d007387 */ /* 0x0103e80000100800 */
[----:B------:R-:W3:Y:S04]  /*18d0*/  LDL R9, [R13+0x3fc] ;  /* 0x0003fc000d097983 */ /* 0x000ee80000100800 */
[----:B------:R-:W4:Y:S04]  /*18e0*/  LDL R8, [R14+0x4] ;  /* 0x000004000e087983 */ /* 0x000f280000100800 */
[----:B---3--:R1:W-:Y:S04]  /*18f0*/  STL [R14+0x4], R9 ;  /* 0x000004090e007387 */ /* 0x0083e80000100800 */
[----:B----4-:R1:W-:Y:S04]  /*1900*/  STL [R13+0x3fc], R8 ;  /* 0x0003fc080d007387 */ /* 0x0103e80000100800 */
[----:B------:R-:W3:Y:S04]  /*1910*/  LDL R11, [R13+0x3f8] ;  /* 0x0003f8000d0b7983 */ /* 0x000ee80000100800 */
[----:B------:R-:W4:Y:S04]  /*1920*/  LDL R10, [R14+0x8] ;  /* 0x000008000e0a7983 */ /* 0x000f280000100800 */
[----:B---3--:R1:W-:Y:S04]  /*1930*/  STL [R14+0x8], R11 ;  /* 0x0000080b0e007387 */ /* 0x0083e80000100800 */
[----:B----4-:R1:W-:Y:S04]  /*1940*/  STL [R13+0x3f8], R10 ;  /* 0x0003f80a0d007387 */ /* 0x0103e80000100800 */
[----:B------:R-:W3:Y:S04]  /*1950*/  LDL R12, [R13+0x3f4] ;  /* 0x0003f4000d0c7983 */ /* 0x000ee80000100800 */
[----:B0-----:R-:W4:Y:S01]  /*1960*/  LDL R7, [R14+0xc] ;  /* 0x00000c000e077983 */ /* 0x001f220000100800 */
[----:B------:R-:W-:-:S04]  /*1970*/  IADD3 R5, PT, PT, R5, 0x4, RZ ;  /* 0x0000000405057810 */ /* 0x000fc80007ffe0ff */
[----:B------:R-:W-:Y:S01]  /*1980*/  ISETP.NE.AND P2, PT, R5, R4, PT ;  /* 0x000000040500720c */ /* 0x000fe20003f45270 */
[----:B---3--:R1:W-:Y:S04]  /*1990*/  STL [R14+0xc], R12 ;  /* 0x00000c0c0e007387 */ /* 0x0083e80000100800 */
[----:B----4-:R1:W-:Y:S08]  /*19a0*/  STL [R13+0x3f4], R7 ;  /* 0x0003f4070d007387 */ /* 0x0103f00000100800 */
[----:B------:R-:W-:Y:S05]  /*19b0*/  @P2 BRA `(.L_x_7) ;  /* 0xfffffffc00a82947 */ /* 0x000fea000383ffff */
.L_x_6:
[----:B--2---:R-:W-:Y:S05]  /*19c0*/  BSYNC.RECONVERGENT B1 ;  /* 0x0000000000017941 */ /* 0x004fea0003800200 */
.L_x_5:
[----:B------:R-:W-:Y:S05]  /*19d0*/  @!P1 BRA `(.L_x_4) ;  /* 0x0000000000449947 */ /* 0x000fea0003800000 */
[C---:B-1----:R-:W-:Y:S01]  /*19e0*/  IMAD R8, R4.reuse, -0x4, R1 ;  /* 0xfffffffc04087824 */ /* 0x042fe200078e0201 */
[----:B------:R-:W-:-:S04]  /*19f0*/  LEA R4, R4, R1, 0x2 ;  /* 0x0000000104047211 */ /* 0x000fc800078e10ff */
[----:B------:R-:W2:Y:S04]  /*1a00*/  LDL R7, [R8+0x400] ;  /* 0x0004000008077983 */ /* 0x000ea80000100800 */
[----:B------:R-:W3:Y:S01]  /*1a10*/  LDL R5, [R4] ;  /* 0x0000000004057983 */ /* 0x000ee20000100800 */
[----:B------:R-:W-:-:S03]  /*1a20*/  ISETP.NE.AND P1, PT, R15, 0x1, PT ;  /* 0x000000010f00780c */ /* 0x000fc60003f25270 */
[----:B--2---:R0:W-:Y:S04]  /*1a30*/  STL [R4], R7 ;  /* 0x0000000704007387 */ /* 0x0041e80000100800 */
[----:B---3--:R0:W-:Y:S06]  /*1a40*/  STL [R8+0x400], R5 ;  /* 0x0004000508007387 */ /* 0x0081ec0000100800 */
[----:B------:R-:W-:Y:S05]  /*1a50*/  @!P1 BRA `(.L_x_4) ;  /* 0x0000000000249947 */ /* 0x000fea0003800000 */
[----:B0-----:R-:W2:Y:S04]  /*1a60*/  LDL R7, [R8+0x3fc] ;  /* 0x0003fc0008077983 */ /* 0x001ea80000100800 */
[----:B------:R-:W3:Y:S01]  /*1a70*/  LDL R5, [R4+0x4] ;  /* 0x0000040004057983 */ /* 0x000ee20000100800 */
[----:B------:R-:W-:-:S03]  /*1a80*/  ISETP.NE.AND P1, PT, R15, 0x2, PT ;  /* 0x000000020f00780c */ /* 0x000fc60003f25270 */
[----:B--2---:R4:W-:Y:S04]  /*1a90*/  STL [R4+0x4], R7 ;  /* 0x0000040704007387 */ /* 0x0049e80000100800 */
[----:B---3--:R4:W-:Y:S06]  /*1aa0*/  STL [R8+0x3fc], R5 ;  /* 0x0003fc0508007387 */ /* 0x0089ec0000100800 */
[----:B------:R-:W2:Y:S04]  /*1ab0*/  @P1 LDL R9, [R8+0x3f8] ;  /* 0x0003f80008091983 */ /* 0x000ea80000100800 */
[----:B------:R-:W3:Y:S04]  /*1ac0*/  @P1 LDL R6, [R4+0x8] ;  /* 0x0000080004061983 */ /* 0x000ee80000100800 */
[----:B--2---:R4:W-:Y:S04]  /*1ad0*/  @P1 STL [R4+0x8], R9 ;  /* 0x0000080904001387 */ /* 0x0049e80000100800 */
[----:B---3--:R4:W-:Y:S02]  /*1ae0*/  @P1 STL [R8+0x3f8], R6 ;  /* 0x0003f80608001387 */ /* 0x0089e40000100800 */
.L_x_4:
[----:B--2---:R-:W-:Y:S05]  /*1af0*/  BSYNC.RECONVERGENT B0 ;  /* 0x0000000000007941 */ /* 0x004fea0003800200 */
.L_x_3:
[----:B-1----:R-:W2:Y:S01]  /*1b00*/  LDL.128 R16, [R1] ;  /* 0x0000000001107983 */ /* 0x002ea20000100c00 */
[----:B------:R-:W1:Y:S03]  /*1b10*/  LDCU UR6, c[0x0][0x390] ;  /* 0x00007200ff0677ac */ /* 0x000e660008000800 */
[----:B0---4-:R-:W3:Y:S04]  /*1b20*/  LDL.128 R4, [R1+0x10] ;  /* 0x0000100001047983 */ /* 0x011ee80000100c00 */
[----:B------:R-:W4:Y:S04]  /*1b30*/  LDL.128 R8, [R1+0x20] ;  /* 0x0000200001087983 */ /* 0x000f280000100c00 */
[----:B------:R-:W5:Y:S01]  /*1b40*/  LDL.128 R12, [R1+0x30] ;  /* 0x00003000010c7983 */ /* 0x000f620000100c00 */
[----:B------:R-:W-:Y:S01]  /*1b50*/  IADD3 R2, PT, PT, R2, 0x1, RZ ;  /* 0x0000000102027810 */ /* 0x000fe20007ffe0ff */
[----:B--2---:R-:W-:-:S04]  /*1b60*/  FADD R16, RZ, R16 ;  /* 0x00000010ff107221 */ /* 0x004fc80000000000 */
[----:B------:R-:W-:-:S04]  /*1b70*/  FADD R17, R17, R16 ;  /* 0x0000001011117221 */ /* 0x000fc80000000000 */
[----:B------:R-:W-:-:S04]  /*1b80*/  FADD R18, R18, R17 ;  /* 0x0000001112127221 */ /* 0x000fc80000000000 */
[----:B------:R-:W-:-:S04]  /*1b90*/  FADD R19, R19, R18 ;  /* 0x0000001213137221 */ /* 0x000fc80000000000 */
[----:B---3--:R-:W-:-:S04]  /*1ba0*/  FADD R4, R19, R4 ;  /* 0x0000000413047221 */ /* 0x008fc80000000000 */
[----:B------:R-:W-:-:S04]  /*1bb0*/  FADD R5, R5, R4 ;  /* 0x0000000405057221 */ /* 0x000fc80000000000 */
[----:B------:R-:W-:Y:S02]  /*1bc0*/  FADD R6, R6, R5 ;  /* 0x0000000506067221 */ /* 0x000fe40000000000 */
[----:B------:R-:W0:Y:S02]  /*1bd0*/  LDC.64 R4, c[0x0][0x388] ;  /* 0x0000e200ff047b82 */ /* 0x000e240000000a00 */
[----:B------:R-:W-:-:S04]  /*1be0*/  FADD R7, R7, R6 ;  /* 0x0000000607077221 */ /* 0x000fc80000000000 */
[----:B----4-:R-:W-:Y:S01]  /*1bf0*/  FADD R8, R7, R8 ;  /* 0x0000000807087221 */ /* 0x010fe20000000000 */
[----:B-1----:R-:W-:Y:S01]  /*1c00*/  IMAD R7, R24, UR6, R0 ;  /* 0x0000000618077c24 */ /* 0x002fe2000f8e0200 */
[----:B------:R-:W-:Y:S02]  /*1c10*/  IADD3 R0, PT, PT, R0, UR4, RZ ;  /* 0x0000000400007c10 */ /* 0x000fe4000fffe0ff */
[----:B------:R-:W-:Y:S02]  /*1c20*/  FADD R9, R9, R8 ;  /* 0x0000000809097221 */ /* 0x000fe40000000000 */
[----:B------:R-:W-:Y:S02]  /*1c30*/  ISETP.GE.U32.AND P1, PT, R0, UR6, PT ;  /* 0x0000000600007c0c */ /* 0x000fe4000bf26070 */
[----:B------:R-:W-:-:S04]  /*1c40*/  FADD R10, R10, R9 ;  /* 0x000000090a0a7221 */ /* 0x000fc80000000000 */
[----:B------:R-:W-:-:S04]  /*1c50*/  FADD R11, R11, R10 ;  /* 0x0000000a0b0b7221 */ /* 0x000fc80000000000 */
[----:B-----5:R-:W-:Y:S01]  /*1c60*/  FADD R12, R11, R12 ;  /* 0x0000000c0b0c7221 */ /* 0x020fe20000000000 */
[----:B0-----:R-:W-:-:S04]  /*1c70*/  IMAD.WIDE.U32 R4, R7, 0x4, R4 ;  /* 0x0000000407047825 */ /* 0x001fc800078e0004 */
[----:B------:R-:W-:-:S04]  /*1c80*/  FADD R13, R13, R12 ;  /* 0x0000000c0d0d7221 */ /* 0x000fc80000000000 */
[----:B------:R-:W-:-:S04]  /*1c90*/  FADD R14, R14, R13 ;  /* 0x0000000d0e0e7221 */ /* 0x000fc80000000000 */
[----:B------:R-:W-:-:S05]  /*1ca0*/  FADD R15, R15, R14 ;  /* 0x0000000e0f0f7221 */ /* 0x000fca0000000000 */
[----:B------:R0:W-:Y:S01]  /*1cb0*/  STG.E desc[UR8][R4.64], R15 ;  /* 0x0000000f04007986 */ /* 0x0001e2000c101908 */
[----:B------:R-:W-:Y:S06]  /*1cc0*/  BAR.SYNC.DEFER_BLOCKING 0x0 ;  /* 0x0000000000007b1d */ /* 0x000fec0000010000 */
[----:B------:R-:W-:Y:S05]  /*1cd0*/  @!P1 BRA `(.L_x_8) ;  /* 0xffffffe400309947 */ /* 0x000fea000383ffff */
.L_x_0:
[----:B------:R-:W3:Y:S01]  /*1ce0*/  LDCU UR6, c[0x0][0x394] ;  /* 0x00007280ff0677ac */ /* 0x000ee20008000800 */
[----:B------:R-:W-:-:S04]  /*1cf0*/  IADD3 R24, PT, PT, R24, UR5, RZ ;  /* 0x0000000518187c10 */ /* 0x000fc8000fffe0ff */
[----:B---3--:R-:W-:-:S13]  /*1d00*/  ISETP.GE.U32.AND P1, PT, R24, UR6, PT ;  /* 0x0000000618007c0c */ /* 0x008fda000bf26070 */
[----:B------:R-:W-:Y:S05]  /*1d10*/  @!P1 BRA `(.L_x_9) ;  /* 0xffffffe4000c9947 */ /* 0x000fea000383ffff */
[----:B-12---:R-:W-:Y:S05]  /*1d20*/  EXIT ;  /* 0x000000000000794d */ /* 0x006fea0003800000 */
.L_x_10:
[----:B------:R-:W-:-:S00]  /*1d30*/  BRA `(.L_x_10) ;  /* 0xfffffffc00fc7947 */ /* 0x000fc0000383ffff */
[----:B------:R-:W-:-:S00]  /*1d40*/  NOP ;  /* 0x0000000000007918 */ /* 0x000fc00000000000 */
        /* <DEDUP_REMOVED lines=11> */
.L_x_11:


//--------------------- .nv.shared._Z3memPKfPfiiii --------------------------
	.section	.nv.shared._Z3memPKfPfiiii,"aw",@nobits
	.sectionflags	@""
	.align	4
.nv.shared._Z3memPKfPfiiii:
	.zero		17408


//--------------------- .nv.shared.reserved.0     --------------------------
	.section	.nv.shared.reserved.0,"aw",@nobits
	.weak		__nv_reservedSMEM_offset_0_alias
	.size		__nv_reservedSMEM_offset_0_alias, 0, 64
	.other		__nv_reservedSMEM_offset_0_alias,@"STO_CUDA_RESERVED_SHARED STV_DEFAULT"
__nv_reservedSMEM_offset_0_alias:
	.zero		0
	.zero		64


//--------------------- .nv.constant0._Z3memPKfPfiiii --------------------------
	.section	.nv.constant0._Z3memPKfPfiiii,"a",@progbits
	.sectionflags	@""
	.align	4
.nv.constant0._Z3memPKfPfiiii:
	.zero		928


//--------------------- SYMBOLS --------------------------

	.type		.nv.reservedSmem.offset0,@object
	.size		.nv.reservedSmem.offset0,0x4
	.type		.nv.reservedSmem.cap,@object
	.size		.nv.reservedSmem.cap,0x4
